//
// Generated by NVIDIA NVVM Compiler
//
// Compiler Build ID: CL-36424714
// Cuda compilation tools, release 13.0, V13.0.88
// Based on NVVM 20.0.0
//

.version 9.0
.target sm_100
.address_size 64

	// .globl	_Z7Det1_CUPiiiRi

.visible .entry _Z7Det1_CUPiiiRi(
	.param .u64 .ptr .align 1 _Z7Det1_CUPiiiRi_param_0,
	.param .u32 _Z7Det1_CUPiiiRi_param_1,
	.param .u32 _Z7Det1_CUPiiiRi_param_2,
	.param .u64 .ptr .align 1 _Z7Det1_CUPiiiRi_param_3
)
{
	.reg .pred 	%p<26>;
	.reg .b32 	%r<154>;
	.reg .b64 	%rd<35>;

	ld.param.u64 	%rd3, [_Z7Det1_CUPiiiRi_param_0];
	ld.param.u32 	%r41, [_Z7Det1_CUPiiiRi_param_2];
	ld.param.u64 	%rd2, [_Z7Det1_CUPiiiRi_param_3];
	cvta.to.global.u64 	%rd1, %rd3;
	mov.u32 	%r42, %ctaid.x;
	mov.u32 	%r43, %ntid.x;
	mov.u32 	%r44, %tid.x;
	mad.lo.s32 	%r144, %r42, %r43, %r44;
	setp.ge.s32 	%p1, %r144, %r41;
	@%p1 bra 	$L__BB0_14;
	setp.eq.s32 	%p2, %r41, 0;
	mov.b32 	%r153, 1;
	@%p2 bra 	$L__BB0_13;
	add.s32 	%r49, %r41, -1;
	and.b32  	%r2, %r41, 7;
	setp.lt.u32 	%p3, %r49, 7;
	mov.b32 	%r147, 0;
	mov.b32 	%r153, 1;
	@%p3 bra 	$L__BB0_5;
	and.b32  	%r147, %r41, -8;
	neg.s32 	%r138, %r147;
	shl.b32 	%r5, %r41, 3;
	shl.b32 	%r6, %r41, 1;
	mul.lo.s32 	%r7, %r41, 3;
	shl.b32 	%r8, %r41, 2;
	mul.lo.s32 	%r9, %r41, 5;
	mul.lo.s32 	%r10, %r41, 6;
	mul.lo.s32 	%r11, %r41, 7;
	mov.b32 	%r153, 1;
	mov.b32 	%r137, 0;
$L__BB0_4:
	.pragma "nounroll";
	setp.eq.s32 	%p4, %r144, %r41;
	selp.b32 	%r52, 0, %r144, %p4;
	add.s32 	%r53, %r52, %r137;
	mul.wide.s32 	%rd4, %r53, 4;
	add.s64 	%rd5, %rd1, %rd4;
	ld.global.u32 	%r54, [%rd5];
	mul.lo.s32 	%r55, %r54, %r153;
	bar.sync 	0;
	add.s32 	%r56, %r52, 1;
	setp.eq.s32 	%p5, %r56, %r41;
	selp.b32 	%r57, 0, %r56, %p5;
	add.s32 	%r58, %r41, %r57;
	add.s32 	%r59, %r58, %r137;
	mul.wide.s32 	%rd6, %r59, 4;
	add.s64 	%rd7, %rd1, %rd6;
	ld.global.u32 	%r60, [%rd7];
	mul.lo.s32 	%r61, %r60, %r55;
	bar.sync 	0;
	add.s32 	%r62, %r57, 1;
	setp.eq.s32 	%p6, %r62, %r41;
	selp.b32 	%r63, 0, %r62, %p6;
	add.s32 	%r64, %r6, %r63;
	add.s32 	%r65, %r64, %r137;
	mul.wide.s32 	%rd8, %r65, 4;
	add.s64 	%rd9, %rd1, %rd8;
	ld.global.u32 	%r66, [%rd9];
	mul.lo.s32 	%r67, %r66, %r61;
	bar.sync 	0;
	add.s32 	%r68, %r63, 1;
	setp.eq.s32 	%p7, %r68, %r41;
	selp.b32 	%r69, 0, %r68, %p7;
	add.s32 	%r70, %r7, %r69;
	add.s32 	%r71, %r70, %r137;
	mul.wide.s32 	%rd10, %r71, 4;
	add.s64 	%rd11, %rd1, %rd10;
	ld.global.u32 	%r72, [%rd11];
	mul.lo.s32 	%r73, %r72, %r67;
	bar.sync 	0;
	add.s32 	%r74, %r69, 1;
	setp.eq.s32 	%p8, %r74, %r41;
	selp.b32 	%r75, 0, %r74, %p8;
	add.s32 	%r76, %r8, %r75;
	add.s32 	%r77, %r76, %r137;
	mul.wide.s32 	%rd12, %r77, 4;
	add.s64 	%rd13, %rd1, %rd12;
	ld.global.u32 	%r78, [%rd13];
	mul.lo.s32 	%r79, %r78, %r73;
	bar.sync 	0;
	add.s32 	%r80, %r75, 1;
	setp.eq.s32 	%p9, %r80, %r41;
	selp.b32 	%r81, 0, %r80, %p9;
	add.s32 	%r82, %r9, %r81;
	add.s32 	%r83, %r82, %r137;
	mul.wide.s32 	%rd14, %r83, 4;
	add.s64 	%rd15, %rd1, %rd14;
	ld.global.u32 	%r84, [%rd15];
	mul.lo.s32 	%r85, %r84, %r79;
	bar.sync 	0;
	add.s32 	%r86, %r81, 1;
	setp.eq.s32 	%p10, %r86, %r41;
	selp.b32 	%r87, 0, %r86, %p10;
	add.s32 	%r88, %r10, %r87;
	add.s32 	%r89, %r88, %r137;
	mul.wide.s32 	%rd16, %r89, 4;
	add.s64 	%rd17, %rd1, %rd16;
	ld.global.u32 	%r90, [%rd17];
	mul.lo.s32 	%r91, %r90, %r85;
	bar.sync 	0;
	add.s32 	%r92, %r87, 1;
	setp.eq.s32 	%p11, %r92, %r41;
	selp.b32 	%r93, 0, %r92, %p11;
	add.s32 	%r94, %r11, %r93;
	add.s32 	%r95, %r94, %r137;
	mul.wide.s32 	%rd18, %r95, 4;
	add.s64 	%rd19, %rd1, %rd18;
	ld.global.u32 	%r96, [%rd19];
	mul.lo.s32 	%r153, %r96, %r91;
	bar.sync 	0;
	add.s32 	%r144, %r93, 1;
	add.s32 	%r138, %r138, 8;
	add.s32 	%r137, %r137, %r5;
	setp.ne.s32 	%p12, %r138, 0;
	@%p12 bra 	$L__BB0_4;
$L__BB0_5:
	setp.eq.s32 	%p13, %r2, 0;
	@%p13 bra 	$L__BB0_13;
	and.b32  	%r24, %r41, 3;
	setp.lt.u32 	%p14, %r2, 4;
	@%p14 bra 	$L__BB0_8;
	setp.eq.s32 	%p15, %r144, %r41;
	selp.b32 	%r98, 0, %r144, %p15;
	mul.lo.s32 	%r99, %r147, %r41;
	add.s32 	%r100, %r99, %r98;
	mul.wide.s32 	%rd20, %r100, 4;
	add.s64 	%rd21, %rd1, %rd20;
	ld.global.u32 	%r101, [%rd21];
	mul.lo.s32 	%r102, %r101, %r153;
	bar.sync 	0;
	add.s32 	%r103, %r98, 1;
	setp.eq.s32 	%p16, %r103, %r41;
	selp.b32 	%r104, 0, %r103, %p16;
	add.s32 	%r105, %r99, %r41;
	add.s32 	%r106, %r105, %r104;
	mul.wide.s32 	%rd22, %r106, 4;
	add.s64 	%rd23, %rd1, %rd22;
	ld.global.u32 	%r107, [%rd23];
	mul.lo.s32 	%r108, %r107, %r102;
	bar.sync 	0;
	add.s32 	%r109, %r104, 1;
	setp.eq.s32 	%p17, %r109, %r41;
	selp.b32 	%r110, 0, %r109, %p17;
	add.s32 	%r111, %r105, %r41;
	add.s32 	%r112, %r111, %r110;
	mul.wide.s32 	%rd24, %r112, 4;
	add.s64 	%rd25, %rd1, %rd24;
	ld.global.u32 	%r113, [%rd25];
	mul.lo.s32 	%r114, %r113, %r108;
	bar.sync 	0;
	add.s32 	%r115, %r110, 1;
	setp.eq.s32 	%p18, %r115, %r41;
	selp.b32 	%r116, 0, %r115, %p18;
	add.s32 	%r117, %r111, %r41;
	add.s32 	%r118, %r117, %r116;
	mul.wide.s32 	%rd26, %r118, 4;
	add.s64 	%rd27, %rd1, %rd26;
	ld.global.u32 	%r119, [%rd27];
	mul.lo.s32 	%r153, %r119, %r114;
	bar.sync 	0;
	add.s32 	%r144, %r116, 1;
	add.s32 	%r147, %r147, 4;
$L__BB0_8:
	setp.eq.s32 	%p19, %r24, 0;
	@%p19 bra 	$L__BB0_13;
	setp.eq.s32 	%p20, %r24, 1;
	@%p20 bra 	$L__BB0_11;
	setp.eq.s32 	%p21, %r144, %r41;
	selp.b32 	%r121, 0, %r144, %p21;
	mul.lo.s32 	%r122, %r147, %r41;
	add.s32 	%r123, %r122, %r121;
	mul.wide.s32 	%rd28, %r123, 4;
	add.s64 	%rd29, %rd1, %rd28;
	ld.global.u32 	%r124, [%rd29];
	mul.lo.s32 	%r125, %r124, %r153;
	bar.sync 	0;
	add.s32 	%r126, %r121, 1;
	setp.eq.s32 	%p22, %r126, %r41;
	selp.b32 	%r127, 0, %r126, %p22;
	add.s32 	%r128, %r122, %r41;
	add.s32 	%r129, %r128, %r127;
	mul.wide.s32 	%rd30, %r129, 4;
	add.s64 	%rd31, %rd1, %rd30;
	ld.global.u32 	%r130, [%rd31];
	mul.lo.s32 	%r153, %r130, %r125;
	bar.sync 	0;
	add.s32 	%r144, %r127, 1;
	add.s32 	%r147, %r147, 2;
$L__BB0_11:
	and.b32  	%r131, %r41, 1;
	setp.eq.b32 	%p23, %r131, 1;
	not.pred 	%p24, %p23;
	@%p24 bra 	$L__BB0_13;
	setp.eq.s32 	%p25, %r144, %r41;
	selp.b32 	%r132, 0, %r144, %p25;
	mad.lo.s32 	%r133, %r147, %r41, %r132;
	mul.wide.s32 	%rd32, %r133, 4;
	add.s64 	%rd33, %rd1, %rd32;
	ld.global.u32 	%r134, [%rd33];
	mul.lo.s32 	%r153, %r134, %r153;
	bar.sync 	0;
$L__BB0_13:
	cvta.to.global.u64 	%rd34, %rd2;
	ld.global.u32 	%r135, [%rd34];
	add.s32 	%r136, %r135, %r153;
	st.global.u32 	[%rd34], %r136;
$L__BB0_14:
	ret;

}
	// .globl	_Z7Det2_CUPiiiRi
.visible .entry _Z7Det2_CUPiiiRi(
	.param .u64 .ptr .align 1 _Z7Det2_CUPiiiRi_param_0,
	.param .u32 _Z7Det2_CUPiiiRi_param_1,
	.param .u32 _Z7Det2_CUPiiiRi_param_2,
	.param .u64 .ptr .align 1 _Z7Det2_CUPiiiRi_param_3
)
{
	.reg .pred 	%p<26>;
	.reg .b32 	%r<171>;
	.reg .b64 	%rd<35>;

	ld.param.u64 	%rd3, [_Z7Det2_CUPiiiRi_param_0];
	ld.param.u32 	%r160, [_Z7Det2_CUPiiiRi_param_1];
	ld.param.u32 	%r45, [_Z7Det2_CUPiiiRi_param_2];
	ld.param.u64 	%rd2, [_Z7Det2_CUPiiiRi_param_3];
	cvta.to.global.u64 	%rd1, %rd3;
	mov.u32 	%r46, %ctaid.x;
	mov.u32 	%r47, %ntid.x;
	mov.u32 	%r48, %tid.x;
	mad.lo.s32 	%r161, %r46, %r47, %r48;
	setp.ge.s32 	%p1, %r161, %r45;
	@%p1 bra 	$L__BB1_14;
	setp.eq.s32 	%p2, %r45, 0;
	mov.b32 	%r170, 1;
	@%p2 bra 	$L__BB1_13;
	add.s32 	%r52, %r45, -1;
	and.b32  	%r2, %r45, 7;
	setp.lt.u32 	%p3, %r52, 7;
	mov.b32 	%r170, 1;
	@%p3 bra 	$L__BB1_5;
	add.s32 	%r55, %r160, -2;
	mul.lo.s32 	%r3, %r45, %r55;
	shl.b32 	%r4, %r45, 3;
	add.s32 	%r56, %r160, -3;
	mul.lo.s32 	%r5, %r45, %r56;
	add.s32 	%r57, %r160, -4;
	mul.lo.s32 	%r6, %r45, %r57;
	add.s32 	%r58, %r160, -5;
	mul.lo.s32 	%r7, %r45, %r58;
	add.s32 	%r59, %r160, -6;
	mul.lo.s32 	%r8, %r45, %r59;
	add.s32 	%r60, %r160, -7;
	mul.lo.s32 	%r9, %r45, %r60;
	add.s32 	%r61, %r160, -8;
	mul.lo.s32 	%r10, %r45, %r61;
	add.s32 	%r62, %r160, -1;
	mul.lo.s32 	%r11, %r45, %r62;
	and.b32  	%r63, %r45, -8;
	neg.s32 	%r153, %r63;
	mov.b32 	%r170, 1;
	mov.b32 	%r154, 0;
$L__BB1_4:
	.pragma "nounroll";
	setp.eq.s32 	%p4, %r161, %r45;
	selp.b32 	%r64, 0, %r161, %p4;
	add.s32 	%r65, %r11, %r64;
	add.s32 	%r66, %r65, %r154;
	mul.wide.s32 	%rd4, %r66, 4;
	add.s64 	%rd5, %rd1, %rd4;
	ld.global.u32 	%r67, [%rd5];
	mul.lo.s32 	%r68, %r67, %r170;
	bar.sync 	0;
	add.s32 	%r69, %r64, 1;
	setp.eq.s32 	%p5, %r69, %r45;
	selp.b32 	%r70, 0, %r69, %p5;
	add.s32 	%r71, %r3, %r70;
	add.s32 	%r72, %r71, %r154;
	mul.wide.s32 	%rd6, %r72, 4;
	add.s64 	%rd7, %rd1, %rd6;
	ld.global.u32 	%r73, [%rd7];
	mul.lo.s32 	%r74, %r73, %r68;
	bar.sync 	0;
	add.s32 	%r75, %r70, 1;
	setp.eq.s32 	%p6, %r75, %r45;
	selp.b32 	%r76, 0, %r75, %p6;
	add.s32 	%r77, %r5, %r76;
	add.s32 	%r78, %r77, %r154;
	mul.wide.s32 	%rd8, %r78, 4;
	add.s64 	%rd9, %rd1, %rd8;
	ld.global.u32 	%r79, [%rd9];
	mul.lo.s32 	%r80, %r79, %r74;
	bar.sync 	0;
	add.s32 	%r81, %r76, 1;
	setp.eq.s32 	%p7, %r81, %r45;
	selp.b32 	%r82, 0, %r81, %p7;
	add.s32 	%r83, %r6, %r82;
	add.s32 	%r84, %r83, %r154;
	mul.wide.s32 	%rd10, %r84, 4;
	add.s64 	%rd11, %rd1, %rd10;
	ld.global.u32 	%r85, [%rd11];
	mul.lo.s32 	%r86, %r85, %r80;
	bar.sync 	0;
	add.s32 	%r87, %r82, 1;
	setp.eq.s32 	%p8, %r87, %r45;
	selp.b32 	%r88, 0, %r87, %p8;
	add.s32 	%r89, %r7, %r88;
	add.s32 	%r90, %r89, %r154;
	mul.wide.s32 	%rd12, %r90, 4;
	add.s64 	%rd13, %rd1, %rd12;
	ld.global.u32 	%r91, [%rd13];
	mul.lo.s32 	%r92, %r91, %r86;
	bar.sync 	0;
	add.s32 	%r93, %r88, 1;
	setp.eq.s32 	%p9, %r93, %r45;
	selp.b32 	%r94, 0, %r93, %p9;
	add.s32 	%r95, %r8, %r94;
	add.s32 	%r96, %r95, %r154;
	mul.wide.s32 	%rd14, %r96, 4;
	add.s64 	%rd15, %rd1, %rd14;
	ld.global.u32 	%r97, [%rd15];
	mul.lo.s32 	%r98, %r97, %r92;
	bar.sync 	0;
	add.s32 	%r99, %r94, 1;
	setp.eq.s32 	%p10, %r99, %r45;
	selp.b32 	%r100, 0, %r99, %p10;
	add.s32 	%r101, %r9, %r100;
	add.s32 	%r102, %r101, %r154;
	mul.wide.s32 	%rd16, %r102, 4;
	add.s64 	%rd17, %rd1, %rd16;
	ld.global.u32 	%r103, [%rd17];
	mul.lo.s32 	%r104, %r103, %r98;
	bar.sync 	0;
	add.s32 	%r105, %r100, 1;
	add.s32 	%r160, %r160, -8;
	setp.eq.s32 	%p11, %r105, %r45;
	selp.b32 	%r106, 0, %r105, %p11;
	add.s32 	%r107, %r10, %r106;
	add.s32 	%r108, %r107, %r154;
	mul.wide.s32 	%rd18, %r108, 4;
	add.s64 	%rd19, %rd1, %rd18;
	ld.global.u32 	%r109, [%rd19];
	mul.lo.s32 	%r170, %r109, %r104;
	bar.sync 	0;
	add.s32 	%r161, %r106, 1;
	sub.s32 	%r154, %r154, %r4;
	add.s32 	%r153, %r153, 8;
	setp.ne.s32 	%p12, %r153, 0;
	@%p12 bra 	$L__BB1_4;
$L__BB1_5:
	setp.eq.s32 	%p13, %r2, 0;
	@%p13 bra 	$L__BB1_13;
	and.b32  	%r27, %r45, 3;
	setp.lt.u32 	%p14, %r2, 4;
	@%p14 bra 	$L__BB1_8;
	add.s32 	%r111, %r160, -1;
	setp.eq.s32 	%p15, %r161, %r45;
	selp.b32 	%r112, 0, %r161, %p15;
	mul.lo.s32 	%r113, %r111, %r45;
	add.s32 	%r114, %r113, %r112;
	mul.wide.s32 	%rd20, %r114, 4;
	add.s64 	%rd21, %rd1, %rd20;
	ld.global.u32 	%r115, [%rd21];
	mul.lo.s32 	%r116, %r115, %r170;
	bar.sync 	0;
	add.s32 	%r117, %r112, 1;
	setp.eq.s32 	%p16, %r117, %r45;
	selp.b32 	%r118, 0, %r117, %p16;
	sub.s32 	%r119, %r113, %r45;
	add.s32 	%r120, %r119, %r118;
	mul.wide.s32 	%rd22, %r120, 4;
	add.s64 	%rd23, %rd1, %rd22;
	ld.global.u32 	%r121, [%rd23];
	mul.lo.s32 	%r122, %r121, %r116;
	bar.sync 	0;
	add.s32 	%r123, %r118, 1;
	setp.eq.s32 	%p17, %r123, %r45;
	selp.b32 	%r124, 0, %r123, %p17;
	sub.s32 	%r125, %r119, %r45;
	add.s32 	%r126, %r125, %r124;
	mul.wide.s32 	%rd24, %r126, 4;
	add.s64 	%rd25, %rd1, %rd24;
	ld.global.u32 	%r127, [%rd25];
	mul.lo.s32 	%r128, %r127, %r122;
	bar.sync 	0;
	add.s32 	%r129, %r124, 1;
	add.s32 	%r160, %r160, -4;
	setp.eq.s32 	%p18, %r129, %r45;
	selp.b32 	%r130, 0, %r129, %p18;
	sub.s32 	%r131, %r125, %r45;
	add.s32 	%r132, %r131, %r130;
	mul.wide.s32 	%rd26, %r132, 4;
	add.s64 	%rd27, %rd1, %rd26;
	ld.global.u32 	%r133, [%rd27];
	mul.lo.s32 	%r170, %r133, %r128;
	bar.sync 	0;
	add.s32 	%r161, %r130, 1;
$L__BB1_8:
	setp.eq.s32 	%p19, %r27, 0;
	@%p19 bra 	$L__BB1_13;
	setp.eq.s32 	%p20, %r27, 1;
	@%p20 bra 	$L__BB1_11;
	add.s32 	%r135, %r160, -1;
	setp.eq.s32 	%p21, %r161, %r45;
	selp.b32 	%r136, 0, %r161, %p21;
	mul.lo.s32 	%r137, %r135, %r45;
	add.s32 	%r138, %r137, %r136;
	mul.wide.s32 	%rd28, %r138, 4;
	add.s64 	%rd29, %rd1, %rd28;
	ld.global.u32 	%r139, [%rd29];
	mul.lo.s32 	%r140, %r139, %r170;
	bar.sync 	0;
	add.s32 	%r141, %r136, 1;
	add.s32 	%r160, %r160, -2;
	setp.eq.s32 	%p22, %r141, %r45;
	selp.b32 	%r142, 0, %r141, %p22;
	sub.s32 	%r143, %r137, %r45;
	add.s32 	%r144, %r143, %r142;
	mul.wide.s32 	%rd30, %r144, 4;
	add.s64 	%rd31, %rd1, %rd30;
	ld.global.u32 	%r145, [%rd31];
	mul.lo.s32 	%r170, %r145, %r140;
	bar.sync 	0;
	add.s32 	%r161, %r142, 1;
$L__BB1_11:
	and.b32  	%r146, %r45, 1;
	setp.eq.b32 	%p23, %r146, 1;
	not.pred 	%p24, %p23;
	@%p24 bra 	$L__BB1_13;
	add.s32 	%r147, %r160, -1;
	setp.eq.s32 	%p25, %r161, %r45;
	selp.b32 	%r148, 0, %r161, %p25;
	mad.lo.s32 	%r149, %r147, %r45, %r148;
	mul.wide.s32 	%rd32, %r149, 4;
	add.s64 	%rd33, %rd1, %rd32;
	ld.global.u32 	%r150, [%rd33];
	mul.lo.s32 	%r170, %r150, %r170;
	bar.sync 	0;
$L__BB1_13:
	cvta.to.global.u64 	%rd34, %rd2;
	ld.global.u32 	%r151, [%rd34];
	add.s32 	%r152, %r151, %r170;
	st.global.u32 	[%rd34], %r152;
$L__BB1_14:
	ret;

}


// ===== COMPILED SASS (sm_100) =====

	.target	sm_100

	.elftype	@"ET_EXEC"


//--------------------- .note.nv.tkinfo           --------------------------
	.section	.note.nv.tkinfo,"",@"SHT_NOTE"
	.sectionflags	@"SHF_NOTE_NV_TKINFO"
	.tkinfo
        /*0018*/ 	.word	0x00000002
        /*0030*/ 	.string	""
        /*0030*/ 	.string	"ptxas"
        /*0030*/ 	.string	"Cuda compilation tools, release 13.0, V13.0.88"
        /*0030*/ 	.string	"Build cuda_13.0.r13.0/compiler.36424714_0"
        /*0030*/ 	.string	"-arch sm_100 -m 64 "



//--------------------- .note.nv.cuinfo           --------------------------
	.section	.note.nv.cuinfo,"",@"SHT_NOTE"
	.sectionflags	@"SHF_NOTE_NV_CUINFO"
        /*0018*/ 	.short	0x0002
        /*001a*/ 	.short	0x0064
        /*001c*/ 	.short	0x0082
	.zero		2


//--------------------- .nv.info                  --------------------------
	.section	.nv.info,"",@"SHT_CUDA_INFO"
	.align	4


	//----- nvinfo : EIATTR_REGCOUNT
	.align		4
        /*0000*/ 	.byte	0x04, 0x2f
        /*0002*/ 	.short	(.L_1 - .L_0)
	.align		4
.L_0:
        /*0004*/ 	.word	index@(_Z7Det1_CUPiiiRi)
        /*0008*/ 	.word	0x0000001c


	//----- nvinfo : EIATTR_FRAME_SIZE
	.align		4
.L_1:
        /*000c*/ 	.byte	0x04, 0x11
        /*000e*/ 	.short	(.L_3 - .L_2)
	.align		4
.L_2:
        /*0010*/ 	.word	index@(_Z7Det1_CUPiiiRi)
        /*0014*/ 	.word	0x00000000


	//----- nvinfo : EIATTR_REGCOUNT
	.align		4
.L_3:
        /*0018*/ 	.byte	0x04, 0x2f
        /*001a*/ 	.short	(.L_5 - .L_4)
	.align		4
.L_4:
        /*001c*/ 	.word	index@(_Z7Det2_CUPiiiRi)
        /*0020*/ 	.word	0x0000001a


	//----- nvinfo : EIATTR_FRAME_SIZE
	.align		4
.L_5:
        /*0024*/ 	.byte	0x04, 0x11
        /*0026*/ 	.short	(.L_7 - .L_6)
	.align		4
.L_6:
        /*0028*/ 	.word	index@(_Z7Det2_CUPiiiRi)
        /*002c*/ 	.word	0x00000000


	//----- nvinfo : EIATTR_MIN_STACK_SIZE
	.align		4
.L_7:
        /*0030*/ 	.byte	0x04, 0x12
        /*0032*/ 	.short	(.L_9 - .L_8)
	.align		4
.L_8:
        /*0034*/ 	.word	index@(_Z7Det2_CUPiiiRi)
        /*0038*/ 	.word	0x00000000


	//----- nvinfo : EIATTR_MIN_STACK_SIZE
	.align		4
.L_9:
        /*003c*/ 	.byte	0x04, 0x12
        /*003e*/ 	.short	(.L_11 - .L_10)
	.align		4
.L_10:
        /*0040*/ 	.word	index@(_Z7Det1_CUPiiiRi)
        /*0044*/ 	.word	0x00000000
.L_11:


//--------------------- .nv.compat                --------------------------
	.section	.nv.compat,"",@"SHT_CUDA_COMPAT_INFO"
	.align	4
        /*0000*/ 	.byte	0x02, 0x09, 0x00, 0x00, 0x02, 0x02, 0x01, 0x00, 0x02, 0x05, 0x05, 0x00, 0x03, 0x07, 0x01, 0x01
        /*0010*/ 	.byte	0x02, 0x03, 0x00, 0x00, 0x02, 0x06, 0x01, 0x00, 0x04, 0x0b, 0x08, 0x00, 0x09, 0x00, 0x00, 0x00
        /*0020*/ 	.byte	0x00, 0x00, 0x00, 0x00


//--------------------- .nv.info._Z7Det2_CUPiiiRi --------------------------
	.section	.nv.info._Z7Det2_CUPiiiRi,"",@"SHT_CUDA_INFO"
	.sectionflags	@""
	.align	4


	//----- nvinfo : EIATTR_CUDA_API_VERSION
	.align		4
        /*0000*/ 	.byte	0x04, 0x37
        /*0002*/ 	.short	(.L_13 - .L_12)
.L_12:
        /*0004*/ 	.word	0x00000082


	//----- nvinfo : EIATTR_KPARAM_INFO
	.align		4
.L_13:
        /*0008*/ 	.byte	0x04, 0x17
        /*000a*/ 	.short	(.L_15 - .L_14)
.L_14:
        /*000c*/ 	.word	0x00000000
        /*0010*/ 	.short	0x0003
        /*0012*/ 	.short	0x0010
        /*0014*/ 	.byte	0x00, 0xf5, 0x21, 0x00


	//----- nvinfo : EIATTR_KPARAM_INFO
	.align		4
.L_15:
        /*0018*/ 	.byte	0x04, 0x17
        /*001a*/ 	.short	(.L_17 - .L_16)
.L_16:
        /*001c*/ 	.word	0x00000000
        /*0020*/ 	.short	0x0002
        /*0022*/ 	.short	0x000c
        /*0024*/ 	.byte	0x00, 0xf0, 0x11, 0x00


	//----- nvinfo : EIATTR_KPARAM_INFO
	.align		4
.L_17:
        /*0028*/ 	.byte	0x04, 0x17
        /*002a*/ 	.short	(.L_19 - .L_18)
.L_18:
        /*002c*/ 	.word	0x00000000
        /*0030*/ 	.short	0x0001
        /*0032*/ 	.short	0x0008
        /*0034*/ 	.byte	0x00, 0xf0, 0x11, 0x00


	//----- nvinfo : EIATTR_KPARAM_INFO
	.align		4
.L_19:
        /*0038*/ 	.byte	0x04, 0x17
        /*003a*/ 	.short	(.L_21 - .L_20)
.L_20:
        /*003c*/ 	.word	0x00000000
        /*0040*/ 	.short	0x0000
        /*0042*/ 	.short	0x0000
        /*0044*/ 	.byte	0x00, 0xf5, 0x21, 0x00


	//----- nvinfo : EIATTR_SPARSE_MMA_MASK
	.align		4
.L_21:
        /*0048*/ 	.byte	0x03, 0x50
        /*004a*/ 	.short	0x0000


	//----- nvinfo : EIATTR_MAXREG_COUNT
	.align		4
        /*004c*/ 	.byte	0x03, 0x1b
        /*004e*/ 	.short	0x00ff


	//----- nvinfo : EIATTR_NUM_BARRIERS
	.align		4
        /*0050*/ 	.byte	0x02, 0x4c
        /*0052*/ 	.byte	0x01
	.zero		1


	//----- nvinfo : EIATTR_MERCURY_ISA_VERSION
	.align		4
        /*0054*/ 	.byte	0x03, 0x5f
        /*0056*/ 	.short	0x0101


	//----- nvinfo : EIATTR_VRC_CTA_INIT_COUNT
	.align		4
        /*0058*/ 	.byte	0x02, 0x4a
	.zero		1
	.zero		1


	//----- nvinfo : EIATTR_EXIT_INSTR_OFFSETS
	.align		4
        /*005c*/ 	.byte	0x04, 0x1c
        /*005e*/ 	.short	(.L_23 - .L_22)


	//   ....[0]....
.L_22:
        /*0060*/ 	.word	0x00000080


	//   ....[1]....
        /*0064*/ 	.word	0x00000bf0


	//----- nvinfo : EIATTR_CBANK_PARAM_SIZE
	.align		4
.L_23:
        /*0068*/ 	.byte	0x03, 0x19
        /*006a*/ 	.short	0x0018


	//----- nvinfo : EIATTR_PARAM_CBANK
	.align		4
        /*006c*/ 	.byte	0x04, 0x0a
        /*006e*/ 	.short	(.L_25 - .L_24)
	.align		4
.L_24:
        /*0070*/ 	.word	index@(.nv.constant0._Z7Det2_CUPiiiRi)
        /*0074*/ 	.short	0x0380
        /*0076*/ 	.short	0x0018


	//----- nvinfo : EIATTR_SW_WAR
	.align		4
.L_25:
        /*0078*/ 	.byte	0x04, 0x36
        /*007a*/ 	.short	(.L_27 - .L_26)
.L_26:
        /*007c*/ 	.word	0x00000008
.L_27:


//--------------------- .nv.info._Z7Det1_CUPiiiRi --------------------------
	.section	.nv.info._Z7Det1_CUPiiiRi,"",@"SHT_CUDA_INFO"
	.sectionflags	@""
	.align	4


	//----- nvinfo : EIATTR_CUDA_API_VERSION
	.align		4
        /*0000*/ 	.byte	0x04, 0x37
        /*0002*/ 	.short	(.L_29 - .L_28)
.L_28:
        /*0004*/ 	.word	0x00000082


	//----- nvinfo : EIATTR_KPARAM_INFO
	.align		4
.L_29:
        /*0008*/ 	.byte	0x04, 0x17
        /*000a*/ 	.short	(.L_31 - .L_30)
.L_30:
        /*000c*/ 	.word	0x00000000
        /*0010*/ 	.short	0x0003
        /*0012*/ 	.short	0x0010
        /*0014*/ 	.byte	0x00, 0xf5, 0x21, 0x00


	//----- nvinfo : EIATTR_KPARAM_INFO
	.align		4
.L_31:
        /*0018*/ 	.byte	0x04, 0x17
        /*001a*/ 	.short	(.L_33 - .L_32)
.L_32:
        /*001c*/ 	.word	0x00000000
        /*0020*/ 	.short	0x0002
        /*0022*/ 	.short	0x000c
        /*0024*/ 	.byte	0x00, 0xf0, 0x11, 0x00


	//----- nvinfo : EIATTR_KPARAM_INFO
	.align		4
.L_33:
        /*0028*/ 	.byte	0x04, 0x17
        /*002a*/ 	.short	(.L_35 - .L_34)
.L_34:
        /*002c*/ 	.word	0x00000000
        /*0030*/ 	.short	0x0001
        /*0032*/ 	.short	0x0008
        /*0034*/ 	.byte	0x00, 0xf0, 0x11, 0x00


	//----- nvinfo : EIATTR_KPARAM_INFO
	.align		4
.L_35:
        /*0038*/ 	.byte	0x04, 0x17
        /*003a*/ 	.short	(.L_37 - .L_36)
.L_36:
        /*003c*/ 	.word	0x00000000
        /*0040*/ 	.short	0x0000
        /*0042*/ 	.short	0x0000
        /*0044*/ 	.byte	0x00, 0xf5, 0x21, 0x00


	//----- nvinfo : EIATTR_SPARSE_MMA_MASK
	.align		4
.L_37:
        /*0048*/ 	.byte	0x03, 0x50
        /*004a*/ 	.short	0x0000


	//----- nvinfo : EIATTR_MAXREG_COUNT
	.align		4
        /*004c*/ 	.byte	0x03, 0x1b
        /*004e*/ 	.short	0x00ff


	//----- nvinfo : EIATTR_NUM_BARRIERS
	.align		4
        /*0050*/ 	.byte	0x02, 0x4c
        /*0052*/ 	.byte	0x01
	.zero		1


	//----- nvinfo : EIATTR_MERCURY_ISA_VERSION
	.align		4
        /*0054*/ 	.byte	0x03, 0x5f
        /*0056*/ 	.short	0x0101


	//----- nvinfo : EIATTR_VRC_CTA_INIT_COUNT
	.align		4
        /*0058*/ 	.byte	0x02, 0x4a
	.zero		1
	.zero		1


	//----- nvinfo : EIATTR_EXIT_INSTR_OFFSETS
	.align		4
        /*005c*/ 	.byte	0x04, 0x1c
        /*005e*/ 	.short	(.L_39 - .L_38)


	//   ....[0]....
.L_38:
        /*0060*/ 	.word	0x00000070


	//   ....[1]....
        /*0064*/ 	.word	0x00000af0


	//----- nvinfo : EIATTR_CBANK_PARAM_SIZE
	.align		4
.L_39:
        /*0068*/ 	.byte	0x03, 0x19
        /*006a*/ 	.short	0x0018


	//----- nvinfo : EIATTR_PARAM_CBANK
	.align		4
        /*006c*/ 	.byte	0x04, 0x0a
        /*006e*/ 	.short	(.L_41 - .L_40)
	.align		4
.L_40:
        /*0070*/ 	.word	index@(.nv.constant0._Z7Det1_CUPiiiRi)
        /*0074*/ 	.short	0x0380
        /*0076*/ 	.short	0x0018


	//----- nvinfo : EIATTR_SW_WAR
	.align		4
.L_41:
        /*0078*/ 	.byte	0x04, 0x36
        /*007a*/ 	.short	(.L_43 - .L_42)
.L_42:
        /*007c*/ 	.word	0x00000008
.L_43:


//--------------------- .nv.callgraph             --------------------------
	.section	.nv.callgraph,"",@"SHT_CUDA_CALLGRAPH"
	.align	4
	.sectionentsize	8
	.align		4
        /*0000*/ 	.word	0x00000000
	.align		4
        /*0004*/ 	.word	0xffffffff
	.align		4
        /*0008*/ 	.word	0x00000000
	.align		4
        /*000c*/ 	.word	0xfffffffe
	.align		4
        /*0010*/ 	.word	0x00000000
	.align		4
        /*0014*/ 	.word	0xfffffffd
	.align		4
        /*0018*/ 	.word	0x00000000
	.align		4
        /*001c*/ 	.word	0xfffffffc


//--------------------- .text._Z7Det2_CUPiiiRi    --------------------------
	.section	.text._Z7Det2_CUPiiiRi,"ax",@progbits
	.align	128
        .global         _Z7Det2_CUPiiiRi
        .type           _Z7Det2_CUPiiiRi,@function
        .size           _Z7Det2_CUPiiiRi,(.L_x_10 - _Z7Det2_CUPiiiRi)
        .other          _Z7Det2_CUPiiiRi,@"STO_CUDA_ENTRY STV_DEFAULT"
_Z7Det2_CUPiiiRi:
.text._Z7Det2_CUPiiiRi:
[----:B------:R-:W-:Y:S01]  /*0000*/  LDC R1, c[0x0][0x37c] ;  /* 0x0000df00ff017b82 */ /* 0x000fe20000000800 */
[----:B------:R-:W0:Y:S07]  /*0010*/  S2R R2, SR_TID.X ;  /* 0x0000000000027919 */ /* 0x000e2e0000002100 */
[----:B------:R-:W0:Y:S08]  /*0020*/  S2UR UR4, SR_CTAID.X ;  /* 0x00000000000479c3 */ /* 0x000e300000002500 */
[----:B------:R-:W0:Y:S08]  /*0030*/  LDC R3, c[0x0][0x360] ;  /* 0x0000d800ff037b82 */ /* 0x000e300000000800 */
[----:B------:R-:W1:Y:S08]  /*0040*/  LDC R0, c[0x0][0x38c] ;  /* 0x0000e300ff007b82 */ /* 0x000e700000000800 */
[----:B------:R-:W2:Y:S01]  /*0050*/  LDC R4, c[0x0][0x388] ;  /* 0x0000e200ff047b82 */ /* 0x000ea20000000800 */
[----:B0-----:R-:W-:-:S05]  /*0060*/  IMAD R3, R3, UR4, R2 ;  /* 0x0000000403037c24 */ /* 0x001fca000f8e0202 */
[----:B-1----:R-:W-:-:S13]  /*0070*/  ISETP.GE.AND P0, PT, R3, R0, PT ;  /* 0x000000000300720c */ /* 0x002fda0003f06270 */
[----:B--2---:R-:W-:Y:S05]  /*0080*/  @P0 EXIT ;  /* 0x000000000000094d */ /* 0x004fea0003800000 */
[----:B------:R-:W-:Y:S01]  /*0090*/  ISETP.NE.AND P0, PT, R0, RZ, PT ;  /* 0x000000ff0000720c */ /* 0x000fe20003f05270 */
[----:B------:R-:W0:Y:S01]  /*00a0*/  LDCU.64 UR12, c[0x0][0x358] ;  /* 0x00006b00ff0c77ac */ /* 0x000e220008000a00 */
[----:B------:R-:W-:-:S11]  /*00b0*/  HFMA2 R5, -RZ, RZ, 0, 5.9604644775390625e-08 ;  /* 0x00000001ff057431 */ /* 0x000fd600000001ff */
[----:B------:R-:W-:Y:S05]  /*00c0*/  @!P0 BRA `(.L_x_0) ;  /* 0x0000000800b88947 */ /* 0x000fea0003800000 */
[C---:B------:R-:W-:Y:S01]  /*00d0*/  IADD3 R2, PT, PT, R0.reuse, -0x1, RZ ;  /* 0xffffffff00027810 */ /* 0x040fe20007ffe0ff */
[----:B------:R-:W-:Y:S01]  /*00e0*/  IMAD.MOV.U32 R13, RZ, RZ, R3 ;  /* 0x000000ffff0d7224 */ /* 0x000fe200078e0003 */
[----:B------:R-:W-:Y:S02]  /*00f0*/  LOP3.LUT R22, R0, 0x7, RZ, 0xc0, !PT ;  /* 0x0000000700167812 */ /* 0x000fe400078ec0ff */
[----:B------:R-:W-:Y:S02]  /*0100*/  ISETP.GE.U32.AND P1, PT, R2, 0x7, PT ;  /* 0x000000070200780c */ /* 0x000fe40003f26070 */
[----:B------:R-:W-:Y:S02]  /*0110*/  ISETP.NE.AND P0, PT, R22, RZ, PT ;  /* 0x000000ff1600720c */ /* 0x000fe40003f05270 */
[----:B------:R-:W-:-:S09]  /*0120*/  MOV R5, 0x1 ;  /* 0x0000000100057802 */ /* 0x000fd20000000f00 */
[----:B------:R-:W-:Y:S05]  /*0130*/  @!P1 BRA `(.L_x_1) ;  /* 0x0000000400709947 */ /* 0x000fea0003800000 */
[----:B------:R-:W1:Y:S01]  /*0140*/  LDC.64 R2, c[0x0][0x380] ;  /* 0x0000e000ff027b82 */ /* 0x000e620000000a00 */
[----:B------:R-:W2:Y:S01]  /*0150*/  LDCU UR4, c[0x0][0x388] ;  /* 0x00007100ff0477ac */ /* 0x000ea20008000800 */
[----:B------:R-:W-:Y:S01]  /*0160*/  LOP3.LUT R7, R0, 0xfffffff8, RZ, 0xc0, !PT ;  /* 0xfffffff800077812 */ /* 0x000fe200078ec0ff */
[----:B------:R-:W-:Y:S01]  /*0170*/  IMAD.MOV.U32 R5, RZ, RZ, 0x1 ;  /* 0x00000001ff057424 */ /* 0x000fe200078e00ff */
[----:B------:R-:W-:-:S03]  /*0180*/  MOV R6, RZ ;  /* 0x000000ff00067202 */ /* 0x000fc60000000f00 */
[----:B------:R-:W-:Y:S01]  /*0190*/  IMAD.MOV R7, RZ, RZ, -R7 ;  /* 0x000000ffff077224 */ /* 0x000fe200078e0a07 */
[----:B--2---:R-:W-:Y:S02]  /*01a0*/  UIADD3 UR5, UPT, UPT, UR4, -0x2, URZ ;  /* 0xfffffffe04057890 */ /* 0x004fe4000fffe0ff */
[----:B------:R-:W-:Y:S02]  /*01b0*/  UIADD3 UR6, UPT, UPT, UR4, -0x3, URZ ;  /* 0xfffffffd04067890 */ /* 0x000fe4000fffe0ff */
[----:B------:R-:W-:Y:S02]  /*01c0*/  UIADD3 UR7, UPT, UPT, UR4, -0x4, URZ ;  /* 0xfffffffc04077890 */ /* 0x000fe4000fffe0ff */
[----:B------:R-:W-:Y:S02]  /*01d0*/  UIADD3 UR8, UPT, UPT, UR4, -0x5, URZ ;  /* 0xfffffffb04087890 */ /* 0x000fe4000fffe0ff */
[----:B------:R-:W-:Y:S02]  /*01e0*/  UIADD3 UR9, UPT, UPT, UR4, -0x6, URZ ;  /* 0xfffffffa04097890 */ /* 0x000fe4000fffe0ff */
[----:B------:R-:W-:-:S02]  /*01f0*/  UIADD3 UR10, UPT, UPT, UR4, -0x7, URZ ;  /* 0xfffffff9040a7890 */ /* 0x000fc4000fffe0ff */
[----:B------:R-:W-:Y:S02]  /*0200*/  UIADD3 UR11, UPT, UPT, UR4, -0x8, URZ ;  /* 0xfffffff8040b7890 */ /* 0x000fe4000fffe0ff */
[----:B------:R-:W-:-:S12]  /*0210*/  UIADD3 UR4, UPT, UPT, UR4, -0x1, URZ ;  /* 0xffffffff04047890 */ /* 0x000fd8000fffe0ff */
.L_x_2:
[----:B------:R-:W-:-:S04]  /*0220*/  ISETP.NE.AND P1, PT, R13, R0, PT ;  /* 0x000000000d00720c */ /* 0x000fc80003f25270 */
[----:B------:R-:W-:-:S04]  /*0230*/  SEL R13, R13, RZ, P1 ;  /* 0x000000ff0d0d7207 */ /* 0x000fc80000800000 */
[----:B------:R-:W-:-:S04]  /*0240*/  IADD3 R9, PT, PT, R13, 0x1, RZ ;  /* 0x000000010d097810 */ /* 0x000fc80007ffe0ff */
[----:B------:R-:W-:-:S04]  /*0250*/  ISETP.NE.AND P1, PT, R9, R0, PT ;  /* 0x000000000900720c */ /* 0x000fc80003f25270 */
[----:B------:R-:W-:-:S05]  /*0260*/  SEL R11, R9, RZ, P1 ;  /* 0x000000ff090b7207 */ /* 0x000fca0000800000 */
[----:B------:R-:W-:Y:S02]  /*0270*/  VIADD R9, R11, 0x1 ;  /* 0x000000010b097836 */ /* 0x000fe40000000000 */
[----:B------:R-:W-:-:S03]  /*0280*/  IMAD R11, R0, UR5, R11 ;  /* 0x00000005000b7c24 */ /* 0x000fc6000f8e020b */
[----:B------:R-:W-:Y:S02]  /*0290*/  ISETP.NE.AND P1, PT, R9, R0, PT ;  /* 0x000000000900720c */ /* 0x000fe40003f25270 */
[----:B------:R-:W-:Y:S02]  /*02a0*/  IADD3 R11, PT, PT, R11, R6, RZ ;  /* 0x000000060b0b7210 */ /* 0x000fe40007ffe0ff */
[----:B------:R-:W-:-:S04]  /*02b0*/  SEL R15, R9, RZ, P1 ;  /* 0x000000ff090f7207 */ /* 0x000fc80000800000 */
[----:B------:R-:W-:Y:S01]  /*02c0*/  IADD3 R9, PT, PT, R15, 0x1, RZ ;  /* 0x000000010f097810 */ /* 0x000fe20007ffe0ff */
[----:B-1----:R-:W-:-:S03]  /*02d0*/  IMAD.WIDE R10, R11, 0x4, R2 ;  /* 0x000000040b0a7825 */ /* 0x002fc600078e0202 */
[----:B------:R-:W-:Y:S01]  /*02e0*/  ISETP.NE.AND P1, PT, R9, R0, PT ;  /* 0x000000000900720c */ /* 0x000fe20003f25270 */
[----:B------:R-:W-:-:S03]  /*02f0*/  IMAD R15, R0, UR6, R15 ;  /* 0x00000006000f7c24 */ /* 0x000fc6000f8e020f */
[----:B------:R-:W-:Y:S01]  /*0300*/  SEL R17, R9, RZ, P1 ;  /* 0x000000ff09117207 */ /* 0x000fe20000800000 */
[----:B------:R-:W-:Y:S02]  /*0310*/  IMAD R9, R0, UR4, R13 ;  /* 0x0000000400097c24 */ /* 0x000fe4000f8e020d */
[----:B------:R-:W-:Y:S02]  /*0320*/  IMAD.IADD R15, R15, 0x1, R6 ;  /* 0x000000010f0f7824 */ /* 0x000fe400078e0206 */
[----:B------:R-:W-:Y:S01]  /*0330*/  VIADD R19, R17, 0x1 ;  /* 0x0000000111137836 */ /* 0x000fe20000000000 */
[----:B------:R-:W-:Y:S01]  /*0340*/  IADD3 R9, PT, PT, R9, R6, RZ ;  /* 0x0000000609097210 */ /* 0x000fe20007ffe0ff */
[----:B------:R-:W-:-:S03]  /*0350*/  IMAD.WIDE R14, R15, 0x4, R2 ;  /* 0x000000040f0e7825 */ /* 0x000fc600078e0202 */
[----:B------:R-:W-:Y:S01]  /*0360*/  ISETP.NE.AND P1, PT, R19, R0, PT ;  /* 0x000000001300720c */ /* 0x000fe20003f25270 */
[----:B------:R-:W-:-:S03]  /*0370*/  IMAD.WIDE R8, R9, 0x4, R2 ;  /* 0x0000000409087825 */ /* 0x000fc600078e0202 */
[----:B------:R-:W-:-:S03]  /*0380*/  SEL R13, R19, RZ, P1 ;  /* 0x000000ff130d7207 */ /* 0x000fc60000800000 */
[----:B0-----:R0:W2:Y:S02]  /*0390*/  LDG.E R8, desc[UR12][R8.64] ;  /* 0x0000000c08087981 */ /* 0x0010a4000c1e1900 */
[----:B------:R-:W-:Y:S01]  /*03a0*/  VIADD R19, R13, 0x1 ;  /* 0x000000010d137836 */ /* 0x000fe20000000000 */
[----:B------:R-:W-:Y:S01]  /*03b0*/  BAR.SYNC.DEFER_BLOCKING 0x0 ;  /* 0x0000000000007b1d */ /* 0x000fe20000010000 */
[----:B------:R-:W-:-:S03]  /*03c0*/  IMAD R17, R0, UR7, R17 ;  /* 0x0000000700117c24 */ /* 0x000fc6000f8e0211 */
[----:B------:R-:W-:Y:S02]  /*03d0*/  ISETP.NE.AND P1, PT, R19, R0, PT ;  /* 0x000000001300720c */ /* 0x000fe40003f25270 */
[----:B------:R1:W3:Y:S01]  /*03e0*/  LDG.E R12, desc[UR12][R10.64] ;  /* 0x0000000c0a0c7981 */ /* 0x0002e2000c1e1900 */
[----:B------:R-:W-:Y:S01]  /*03f0*/  IMAD.IADD R17, R17, 0x1, R6 ;  /* 0x0000000111117824 */ /* 0x000fe200078e0206 */
[----:B------:R-:W-:Y:S01]  /*0400*/  SEL R19, R19, RZ, P1 ;  /* 0x000000ff13137207 */ /* 0x000fe20000800000 */
[----:B------:R-:W-:Y:S01]  /*0410*/  BAR.SYNC.DEFER_BLOCKING 0x0 ;  /* 0x0000000000007b1d */ /* 0x000fe20000010000 */
[----:B------:R-:W-:Y:S02]  /*0420*/  IMAD R13, R0, UR8, R13 ;  /* 0x00000008000d7c24 */ /* 0x000fe4000f8e020d */
[----:B------:R-:W-:-:S03]  /*0430*/  IMAD.WIDE R16, R17, 0x4, R2 ;  /* 0x0000000411107825 */ /* 0x000fc600078e0202 */
[----:B------:R-:W4:Y:S01]  /*0440*/  LDG.E R14, desc[UR12][R14.64] ;  /* 0x0000000c0e0e7981 */ /* 0x000f22000c1e1900 */
[----:B------:R-:W-:Y:S01]  /*0450*/  IADD3 R21, PT, PT, R19, 0x1, RZ ;  /* 0x0000000113157810 */ /* 0x000fe20007ffe0ff */
[----:B0-----:R-:W-:Y:S02]  /*0460*/  IMAD R9, R0, UR9, R19 ;  /* 0x0000000900097c24 */ /* 0x001fe4000f8e0213 */
[----:B------:R-:W-:Y:S01]  /*0470*/  IMAD.IADD R19, R13, 0x1, R6 ;  /* 0x000000010d137824 */ /* 0x000fe200078e0206 */
[----:B------:R-:W-:Y:S03]  /*0480*/  BAR.SYNC.DEFER_BLOCKING 0x0 ;  /* 0x0000000000007b1d */ /* 0x000fe60000010000 */
[----:B------:R-:W-:-:S03]  /*0490*/  IMAD.WIDE R18, R19, 0x4, R2 ;  /* 0x0000000413127825 */ /* 0x000fc600078e0202 */
[----:B------:R0:W5:Y:S02]  /*04a0*/  LDG.E R13, desc[UR12][R16.64] ;  /* 0x0000000c100d7981 */ /* 0x000164000c1e1900 */
[----:B------:R-:W-:Y:S01]  /*04b0*/  BAR.SYNC.DEFER_BLOCKING 0x0 ;  /* 0x0000000000007b1d */ /* 0x000fe20000010000 */
[----:B-1----:R-:W-:-:S05]  /*04c0*/  IADD3 R11, PT, PT, R9, R6, RZ ;  /* 0x00000006090b7210 */ /* 0x002fca0007ffe0ff */
[----:B------:R-:W5:Y:S01]  /*04d0*/  LDG.E R18, desc[UR12][R18.64] ;  /* 0x0000000c12127981 */ /* 0x000f62000c1e1900 */
[----:B------:R-:W-:Y:S01]  /*04e0*/  IMAD.WIDE R10, R11, 0x4, R2 ;  /* 0x000000040b0a7825 */ /* 0x000fe200078e0202 */
[----:B------:R-:W-:Y:S01]  /*04f0*/  BAR.SYNC.DEFER_BLOCKING 0x0 ;  /* 0x0000000000007b1d */ /* 0x000fe20000010000 */
[----:B------:R-:W-:-:S04]  /*0500*/  ISETP.NE.AND P1, PT, R21, R0, PT ;  /* 0x000000001500720c */ /* 0x000fc80003f25270 */
[----:B------:R-:W-:-:S04]  /*0510*/  SEL R21, R21, RZ, P1 ;  /* 0x000000ff15157207 */ /* 0x000fc80000800000 */
[----:B------:R-:W-:Y:S01]  /*0520*/  IADD3 R23, PT, PT, R21, 0x1, RZ ;  /* 0x0000000115177810 */ /* 0x000fe20007ffe0ff */
[----:B------:R-:W-:Y:S01]  /*0530*/  IMAD R21, R0, UR10, R21 ;  /* 0x0000000a00157c24 */ /* 0x000fe2000f8e0215 */
[----:B------:R-:W5:Y:S03]  /*0540*/  LDG.E R10, desc[UR12][R10.64] ;  /* 0x0000000c0a0a7981 */ /* 0x000f66000c1e1900 */
[----:B------:R-:W-:-:S04]  /*0550*/  IMAD.IADD R21, R21, 0x1, R6 ;  /* 0x0000000115157824 */ /* 0x000fc800078e0206 */
[----:B0-----:R-:W-:Y:S01]  /*0560*/  IMAD.WIDE R16, R21, 0x4, R2 ;  /* 0x0000000415107825 */ /* 0x001fe200078e0202 */
[----:B------:R-:W-:Y:S01]  /*0570*/  BAR.SYNC.DEFER_BLOCKING 0x0 ;  /* 0x0000000000007b1d */ /* 0x000fe20000010000 */
[----:B------:R-:W-:-:S04]  /*0580*/  ISETP.NE.AND P1, PT, R23, R0, PT ;  /* 0x000000001700720c */ /* 0x000fc80003f25270 */
[----:B------:R-:W-:-:S05]  /*0590*/  SEL R9, R23, RZ, P1 ;  /* 0x000000ff17097207 */ /* 0x000fca0000800000 */
[----:B------:R-:W-:Y:S01]  /*05a0*/  IMAD R15, R0, UR11, R9 ;  /* 0x0000000b000f7c24 */ /* 0x000fe2000f8e0209 */
[----:B------:R-:W5:Y:S04]  /*05b0*/  LDG.E R17, desc[UR12][R16.64] ;  /* 0x0000000c10117981 */ /* 0x000f68000c1e1900 */
[----:B------:R-:W-:-:S05]  /*05c0*/  IADD3 R15, PT, PT, R15, R6, RZ ;  /* 0x000000060f0f7210 */ /* 0x000fca0007ffe0ff */
[----:B------:R-:W-:Y:S01]  /*05d0*/  IMAD.WIDE R20, R15, 0x4, R2 ;  /* 0x000000040f147825 */ /* 0x000fe200078e0202 */
[----:B------:R-:W-:Y:S06]  /*05e0*/  BAR.SYNC.DEFER_BLOCKING 0x0 ;  /* 0x0000000000007b1d */ /* 0x000fec0000010000 */
[----:B------:R-:W5:Y:S01]  /*05f0*/  LDG.E R21, desc[UR12][R20.64] ;  /* 0x0000000c14157981 */ /* 0x000f62000c1e1900 */
[----:B------:R-:W-:Y:S01]  /*0600*/  VIADD R7, R7, 0x8 ;  /* 0x0000000807077836 */ /* 0x000fe20000000000 */
[----:B------:R-:W-:Y:S04]  /*0610*/  BAR.SYNC.DEFER_BLOCKING 0x0 ;  /* 0x0000000000007b1d */ /* 0x000fe80000010000 */
[----:B------:R-:W-:-:S02]  /*0620*/  ISETP.NE.AND P1, PT, R7, RZ, PT ;  /* 0x000000ff0700720c */ /* 0x000fc40003f25270 */
[----:B------:R-:W-:Y:S01]  /*0630*/  IADD3 R4, PT, PT, R4, -0x8, RZ ;  /* 0xfffffff804047810 */ /* 0x000fe20007ffe0ff */
[----:B--2---:R-:W-:-:S04]  /*0640*/  IMAD R5, R8, R5, RZ ;  /* 0x0000000508057224 */ /* 0x004fc800078e02ff */
[----:B---3--:R-:W-:-:S04]  /*0650*/  IMAD R5, R5, R12, RZ ;  /* 0x0000000c05057224 */ /* 0x008fc800078e02ff */
[----:B----4-:R-:W-:Y:S01]  /*0660*/  IMAD R14, R5, R14, RZ ;  /* 0x0000000e050e7224 */ /* 0x010fe200078e02ff */
[----:B------:R-:W-:-:S05]  /*0670*/  IADD3 R5, PT, PT, -R0, RZ, RZ ;  /* 0x000000ff00057210 */ /* 0x000fca0007ffe1ff */
[----:B------:R-:W-:Y:S02]  /*0680*/  IMAD R6, R5, 0x8, R6 ;  /* 0x0000000805067824 */ /* 0x000fe400078e0206 */
[----:B-----5:R-:W-:-:S04]  /*0690*/  IMAD R13, R14, R13, RZ ;  /* 0x0000000d0e0d7224 */ /* 0x020fc800078e02ff */
[----:B------:R-:W-:-:S04]  /*06a0*/  IMAD R13, R13, R18, RZ ;  /* 0x000000120d0d7224 */ /* 0x000fc800078e02ff */
[----:B------:R-:W-:Y:S02]  /*06b0*/  IMAD R10, R13, R10, RZ ;  /* 0x0000000a0d0a7224 */ /* 0x000fe400078e02ff */
[----:B------:R-:W-:Y:S02]  /*06c0*/  VIADD R13, R9, 0x1 ;  /* 0x00000001090d7836 */ /* 0x000fe40000000000 */
[----:B------:R-:W-:-:S04]  /*06d0*/  IMAD R10, R10, R17, RZ ;  /* 0x000000110a0a7224 */ /* 0x000fc800078e02ff */
[----:B------:R-:W-:Y:S01]  /*06e0*/  IMAD R5, R10, R21, RZ ;  /* 0x000000150a057224 */ /* 0x000fe200078e02ff */
[----:B------:R-:W-:Y:S06]  /*06f0*/  @P1 BRA `(.L_x_2) ;  /* 0xfffffff800c81947 */ /* 0x000fec000383ffff */
.L_x_1:
[----:B------:R-:W-:Y:S05]  /*0700*/  @!P0 BRA `(.L_x_0) ;  /* 0x0000000400288947 */ /* 0x000fea0003800000 */
[----:B------:R-:W-:Y:S02]  /*0710*/  ISETP.GE.U32.AND P1, PT, R22, 0x4, PT ;  /* 0x000000041600780c */ /* 0x000fe40003f26070 */
[----:B------:R-:W-:-:S04]  /*0720*/  LOP3.LUT R12, R0, 0x3, RZ, 0xc0, !PT ;  /* 0x00000003000c7812 */ /* 0x000fc800078ec0ff */
[----:B------:R-:W-:-:S07]  /*0730*/  ISETP.NE.AND P0, PT, R12, RZ, PT ;  /* 0x000000ff0c00720c */ /* 0x000fce0003f05270 */
[----:B------:R-:W-:Y:S06]  /*0740*/  @!P1 BRA `(.L_x_3) ;  /* 0x0000000000949947 */ /* 0x000fec0003800000 */
[C---:B------:R-:W-:Y:S01]  /*0750*/  ISETP.NE.AND P1, PT, R13.reuse, R0, PT ;  /* 0x000000000d00720c */ /* 0x040fe20003f25270 */
[----:B------:R-:W1:Y:S03]  /*0760*/  LDC.64 R2, c[0x0][0x380] ;  /* 0x0000e000ff027b82 */ /* 0x000e660000000a00 */
[----:B------:R-:W-:-:S04]  /*0770*/  SEL R13, R13, RZ, P1 ;  /* 0x000000ff0d0d7207 */ /* 0x000fc80000800000 */
[----:B------:R-:W-:-:S04]  /*0780*/  IADD3 R7, PT, PT, R13, 0x1, RZ ;  /* 0x000000010d077810 */ /* 0x000fc80007ffe0ff */
[----:B------:R-:W-:-:S04]  /*0790*/  ISETP.NE.AND P1, PT, R7, R0, PT ;  /* 0x000000000700720c */ /* 0x000fc80003f25270 */
[----:B------:R-:W-:Y:S02]  /*07a0*/  SEL R6, R7, RZ, P1 ;  /* 0x000000ff07067207 */ /* 0x000fe40000800000 */
[----:B------:R-:W-:-:S03]  /*07b0*/  IADD3 R7, PT, PT, R4, -0x1, RZ ;  /* 0xffffffff04077810 */ /* 0x000fc60007ffe0ff */
[----:B------:R-:W-:-:S05]  /*07c0*/  VIADD R9, R6, 0x1 ;  /* 0x0000000106097836 */ /* 0x000fca0000000000 */
[----:B------:R-:W-:-:S04]  /*07d0*/  ISETP.NE.AND P1, PT, R9, R0, PT ;  /* 0x000000000900720c */ /* 0x000fc80003f25270 */
[----:B------:R-:W-:Y:S01]  /*07e0*/  SEL R8, R9, RZ, P1 ;  /* 0x000000ff09087207 */ /* 0x000fe20000800000 */
[CCC-:B------:R-:W-:Y:S02]  /*07f0*/  IMAD R9, R7.reuse, R0.reuse, -R0.reuse ;  /* 0x0000000007097224 */ /* 0x1c0fe400078e0a00 */
[----:B------:R-:W-:Y:S02]  /*0800*/  IMAD R7, R7, R0, R13 ;  /* 0x0000000007077224 */ /* 0x000fe400078e020d */
[----:B------:R-:W-:Y:S01]  /*0810*/  IMAD.IADD R13, R9, 0x1, -R0 ;  /* 0x00000001090d7824 */ /* 0x000fe200078e0a00 */
[----:B------:R-:W-:Y:S01]  /*0820*/  IADD3 R11, PT, PT, R6, R9, RZ ;  /* 0x00000009060b7210 */ /* 0x000fe20007ffe0ff */
[----:B-1----:R-:W-:-:S03]  /*0830*/  IMAD.WIDE R6, R7, 0x4, R2 ;  /* 0x0000000407067825 */ /* 0x002fc600078e0202 */
[C---:B------:R-:W-:Y:S01]  /*0840*/  IADD3 R15, PT, PT, R8.reuse, R13, RZ ;  /* 0x0000000d080f7210 */ /* 0x040fe20007ffe0ff */
[----:B------:R-:W-:Y:S02]  /*0850*/  VIADD R17, R8, 0x1 ;  /* 0x0000000108117836 */ /* 0x000fe40000000000 */
[----:B0-----:R-:W2:Y:S01]  /*0860*/  LDG.E R6, desc[UR12][R6.64] ;  /* 0x0000000c06067981 */ /* 0x001ea2000c1e1900 */
[--C-:B------:R-:W-:Y:S01]  /*0870*/  IMAD.WIDE R8, R11, 0x4, R2.reuse ;  /* 0x000000040b087825 */ /* 0x100fe200078e0202 */
[----:B------:R-:W-:Y:S03]  /*0880*/  BAR.SYNC.DEFER_BLOCKING 0x0 ;  /* 0x0000000000007b1d */ /* 0x000fe60000010000 */
[----:B------:R-:W-:Y:S01]  /*0890*/  IMAD.WIDE R10, R15, 0x4, R2 ;  /* 0x000000040f0a7825 */ /* 0x000fe200078e0202 */
[----:B------:R-:W-:-:S04]  /*08a0*/  ISETP.NE.AND P1, PT, R17, R0, PT ;  /* 0x000000001100720c */ /* 0x000fc80003f25270 */
[----:B------:R-:W-:Y:S01]  /*08b0*/  SEL R17, R17, RZ, P1 ;  /* 0x000000ff11117207 */ /* 0x000fe20000800000 */
[----:B------:R-:W3:Y:S01]  /*08c0*/  LDG.E R9, desc[UR12][R8.64] ;  /* 0x0000000c08097981 */ /* 0x000ee2000c1e1900 */
[----:B------:R-:W-:Y:S02]  /*08d0*/  BAR.SYNC.DEFER_BLOCKING 0x0 ;  /* 0x0000000000007b1d */ /* 0x000fe40000010000 */
[----:B------:R-:W-:-:S04]  /*08e0*/  IADD3 R13, PT, PT, R17, -R0, R13 ;  /* 0x80000000110d7210 */ /* 0x000fc80007ffe00d */
[----:B------:R-:W4:Y:S01]  /*08f0*/  LDG.E R11, desc[UR12][R10.64] ;  /* 0x0000000c0a0b7981 */ /* 0x000f22000c1e1900 */
[----:B------:R-:W-:Y:S01]  /*0900*/  IMAD.WIDE R2, R13, 0x4, R2 ;  /* 0x000000040d027825 */ /* 0x000fe200078e0202 */
[----:B------:R-:W-:Y:S06]  /*0910*/  BAR.SYNC.DEFER_BLOCKING 0x0 ;  /* 0x0000000000007b1d */ /* 0x000fec0000010000 */
[----:B------:R-:W5:Y:S01]  /*0920*/  LDG.E R3, desc[UR12][R2.64] ;  /* 0x0000000c02037981 */ /* 0x000f62000c1e1900 */
[----:B------:R-:W-:Y:S01]  /*0930*/  VIADD R4, R4, 0xfffffffc ;  /* 0xfffffffc04047836 */ /* 0x000fe20000000000 */
[----:B------:R-:W-:Y:S01]  /*0940*/  IADD3 R13, PT, PT, R17, 0x1, RZ ;  /* 0x00000001110d7810 */ /* 0x000fe20007ffe0ff */
[----:B------:R-:W-:Y:S01]  /*0950*/  BAR.SYNC.DEFER_BLOCKING 0x0 ;  /* 0x0000000000007b1d */ /* 0x000fe20000010000 */
[----:B--2---:R-:W-:-:S04]  /*0960*/  IMAD R6, R5, R6, RZ ;  /* 0x0000000605067224 */ /* 0x004fc800078e02ff */
[----:B---3--:R-:W-:-:S04]  /*0970*/  IMAD R6, R6, R9, RZ ;  /* 0x0000000906067224 */ /* 0x008fc800078e02ff */
[----:B----4-:R-:W-:-:S04]  /*0980*/  IMAD R6, R6, R11, RZ ;  /* 0x0000000b06067224 */ /* 0x010fc800078e02ff */
[----:B-----5:R-:W-:-:S07]  /*0990*/  IMAD R5, R6, R3, RZ ;  /* 0x0000000306057224 */ /* 0x020fce00078e02ff */
.L_x_3:
[----:B------:R-:W-:Y:S05]  /*09a0*/  @!P0 BRA `(.L_x_0) ;  /* 0x0000000000808947 */ /* 0x000fea0003800000 */
[----:B------:R-:W-:Y:S02]  /*09b0*/  ISETP.NE.AND P0, PT, R12, 0x1, PT ;  /* 0x000000010c00780c */ /* 0x000fe40003f05270 */
[----:B------:R-:W-:-:S04]  /*09c0*/  LOP3.LUT R6, R0, 0x1, RZ, 0xc0, !PT ;  /* 0x0000000100067812 */ /* 0x000fc800078ec0ff */
[----:B------:R-:W-:-:S07]  /*09d0*/  ISETP.NE.U32.AND P1, PT, R6, 0x1, PT ;  /* 0x000000010600780c */ /* 0x000fce0003f25070 */
[----:B------:R-:W1:Y:S01]  /*09e0*/  @P0 LDC.64 R2, c[0x0][0x380] ;  /* 0x0000e000ff020b82 */ /* 0x000e620000000a00 */
[----:B------:R-:W-:Y:S01]  /*09f0*/  @P0 ISETP.NE.AND P2, PT, R13, R0, PT ;  /* 0x000000000d00020c */ /* 0x000fe20003f45270 */
[----:B------:R-:W-:-:S03]  /*0a00*/  @P0 VIADD R11, R4, 0xffffffff ;  /* 0xffffffff040b0836 */ /* 0x000fc60000000000 */
[----:B------:R-:W-:-:S04]  /*0a10*/  @P0 SEL R6, R13, RZ, P2 ;  /* 0x000000ff0d060207 */ /* 0x000fc80001000000 */
[----:B------:R-:W-:Y:S01]  /*0a20*/  @P0 IADD3 R15, PT, PT, R6, 0x1, RZ ;  /* 0x00000001060f0810 */ /* 0x000fe20007ffe0ff */
[CC--:B------:R-:W-:Y:S02]  /*0a30*/  @P0 IMAD R9, R11.reuse, R0.reuse, R6 ;  /* 0x000000000b090224 */ /* 0x0c0fe400078e0206 */
[-C--:B------:R-:W-:Y:S01]  /*0a40*/  @P0 IMAD R10, R11, R0.reuse, -R0 ;  /* 0x000000000b0a0224 */ /* 0x080fe200078e0a00 */
[C---:B------:R-:W-:Y:S01]  /*0a50*/  @P0 ISETP.NE.AND P2, PT, R15.reuse, R0, PT ;  /* 0x000000000f00020c */ /* 0x040fe20003f45270 */
[----:B------:R-:W2:Y:S03]  /*0a60*/  @!P1 LDC.64 R6, c[0x0][0x380] ;  /* 0x0000e000ff069b82 */ /* 0x000ea60000000a00 */
[----:B------:R-:W-:Y:S01]  /*0a70*/  @P0 SEL R15, R15, RZ, P2 ;  /* 0x000000ff0f0f0207 */ /* 0x000fe20001000000 */
[----:B-1----:R-:W-:-:S06]  /*0a80*/  @P0 IMAD.WIDE R8, R9, 0x4, R2 ;  /* 0x0000000409080825 */ /* 0x002fcc00078e0202 */
[----:B0-----:R-:W3:Y:S01]  /*0a90*/  @P0 LDG.E R8, desc[UR12][R8.64] ;  /* 0x0000000c08080981 */ /* 0x001ee2000c1e1900 */
[C---:B------:R-:W-:Y:S01]  /*0aa0*/  @P0 VIADD R13, R15.reuse, 0x1 ;  /* 0x000000010f0d0836 */ /* 0x040fe20000000000 */
[----:B------:R-:W-:Y:S02]  /*0ab0*/  @P0 IADD3 R15, PT, PT, R15, R10, RZ ;  /* 0x0000000a0f0f0210 */ /* 0x000fe40007ffe0ff */
[----:B------:R-:W-:Y:S01]  /*0ac0*/  @P0 IADD3 R4, PT, PT, R4, -0x2, RZ ;  /* 0xfffffffe04040810 */ /* 0x000fe20007ffe0ff */
[----:B------:R-:W-:Y:S01]  /*0ad0*/  @P0 BAR.SYNC.DEFER_BLOCKING 0x0 ;  /* 0x0000000000000b1d */ /* 0x000fe20000010000 */
[----:B------:R-:W-:Y:S01]  /*0ae0*/  @!P1 ISETP.NE.AND P2, PT, R13, R0, PT ;  /* 0x000000000d00920c */ /* 0x000fe20003f45270 */
[----:B------:R-:W-:-:S03]  /*0af0*/  @P0 IMAD.WIDE R2, R15, 0x4, R2 ;  /* 0x000000040f020825 */ /* 0x000fc600078e0202 */
[----:B------:R-:W-:Y:S01]  /*0b00*/  @!P1 SEL R13, R13, RZ, P2 ;  /* 0x000000ff0d0d9207 */ /* 0x000fe20001000000 */
[----:B------:R-:W-:-:S04]  /*0b10*/  @!P1 VIADD R11, R4, 0xffffffff ;  /* 0xffffffff040b9836 */ /* 0x000fc80000000000 */
[----:B------:R-:W-:-:S04]  /*0b20*/  @!P1 IMAD R11, R11, R0, R13 ;  /* 0x000000000b0b9224 */ /* 0x000fc800078e020d */
[----:B--2---:R-:W-:Y:S01]  /*0b30*/  @!P1 IMAD.WIDE R6, R11, 0x4, R6 ;  /* 0x000000040b069825 */ /* 0x004fe200078e0206 */
[----:B------:R-:W2:Y:S01]  /*0b40*/  @P0 LDG.E R3, desc[UR12][R2.64] ;  /* 0x0000000c02030981 */ /* 0x000ea2000c1e1900 */
[----:B------:R-:W-:Y:S06]  /*0b50*/  @P0 BAR.SYNC.DEFER_BLOCKING 0x0 ;  /* 0x0000000000000b1d */ /* 0x000fec0000010000 */
[----:B------:R-:W4:Y:S02]  /*0b60*/  @!P1 LDG.E R6, desc[UR12][R6.64] ;  /* 0x0000000c06069981 */ /* 0x000f24000c1e1900 */
[----:B------:R-:W-:Y:S01]  /*0b70*/  @!P1 BAR.SYNC.DEFER_BLOCKING 0x0 ;  /* 0x0000000000009b1d */ /* 0x000fe20000010000 */
[----:B---3--:R-:W-:-:S04]  /*0b80*/  @P0 IMAD R8, R5, R8, RZ ;  /* 0x0000000805080224 */ /* 0x008fc800078e02ff */
[----:B--2---:R-:W-:-:S04]  /*0b90*/  @P0 IMAD R5, R8, R3, RZ ;  /* 0x0000000308050224 */ /* 0x004fc800078e02ff */
[----:B----4-:R-:W-:-:S07]  /*0ba0*/  @!P1 IMAD R5, R5, R6, RZ ;  /* 0x0000000605059224 */ /* 0x010fce00078e02ff */
.L_x_0:
[----:B------:R-:W0:Y:S02]  /*0bb0*/  LDC.64 R2, c[0x0][0x390] ;  /* 0x0000e400ff027b82 */ /* 0x000e240000000a00 */
[----:B0-----:R-:W2:Y:S02]  /*0bc0*/  LDG.E R0, desc[UR12][R2.64] ;  /* 0x0000000c02007981 */ /* 0x001ea4000c1e1900 */
[----:B--2---:R-:W-:-:S05]  /*0bd0*/  IMAD.IADD R5, R0, 0x1, R5 ;  /* 0x0000000100057824 */ /* 0x004fca00078e0205 */
[----:B------:R-:W-:Y:S01]  /*0be0*/  STG.E desc[UR12][R2.64], R5 ;  /* 0x0000000502007986 */ /* 0x000fe2000c10190c */
[----:B------:R-:W-:Y:S05]  /*0bf0*/  EXIT ;  /* 0x000000000000794d */ /* 0x000fea0003800000 */
.L_x_4:
[----:B------:R-:W-:-:S00]  /*0c00*/  BRA `(.L_x_4) ;  /* 0xfffffffc00fc7947 */ /* 0x000fc0000383ffff */
[----:B------:R-:W-:-:S00]  /*0c10*/  NOP ;  /* 0x0000000000007918 */ /* 0x000fc00000000000 */
        /* <DEDUP_REMOVED lines=14> */
.L_x_10:


//--------------------- .text._Z7Det1_CUPiiiRi    --------------------------
	.section	.text._Z7Det1_CUPiiiRi,"ax",@progbits
	.align	128
        .global         _Z7Det1_CUPiiiRi
        .type           _Z7Det1_CUPiiiRi,@function
        .size           _Z7Det1_CUPiiiRi,(.L_x_11 - _Z7Det1_CUPiiiRi)
        .other          _Z7Det1_CUPiiiRi,@"STO_CUDA_ENTRY STV_DEFAULT"
_Z7Det1_CUPiiiRi:
.text._Z7Det1_CUPiiiRi:
[----:B------:R-:W-:Y:S01]  /*0000*/  LDC R1, c[0x0][0x37c] ;  /* 0x0000df00ff017b82 */ /* 0x000fe20000000800 */
[----:B------:R-:W0:Y:S07]  /*0010*/  S2R R2, SR_TID.X ;  /* 0x0000000000027919 */ /* 0x000e2e0000002100 */
[----:B------:R-:W0:Y:S08]  /*0020*/  S2UR UR4, SR_CTAID.X ;  /* 0x00000000000479c3 */ /* 0x000e300000002500 */
[----:B------:R-:W0:Y:S08]  /*0030*/  LDC R3, c[0x0][0x360] ;  /* 0x0000d800ff037b82 */ /* 0x000e300000000800 */
[----:B------:R-:W1:Y:S01]  /*0040*/  LDC R0, c[0x0][0x38c] ;  /* 0x0000e300ff007b82 */ /* 0x000e620000000800 */
[----:B0-----:R-:W-:-:S05]  /*0050*/  IMAD R3, R3, UR4, R2 ;  /* 0x0000000403037c24 */ /* 0x001fca000f8e0202 */
[----:B-1----:R-:W-:-:S13]  /*0060*/  ISETP.GE.AND P0, PT, R3, R0, PT ;  /* 0x000000000300720c */ /* 0x002fda0003f06270 */
[----:B------:R-:W-:Y:S05]  /*0070*/  @P0 EXIT ;  /* 0x000000000000094d */ /* 0x000fea0003800000 */
[----:B------:R-:W-:Y:S01]  /*0080*/  ISETP.NE.AND P0, PT, R0, RZ, PT ;  /* 0x000000ff0000720c */ /* 0x000fe20003f05270 */
[----:B------:R-:W0:Y:S01]  /*0090*/  LDCU.64 UR4, c[0x0][0x358] ;  /* 0x00006b00ff0477ac */ /* 0x000e220008000a00 */
[----:B------:R-:W-:-:S11]  /*00a0*/  IMAD.MOV.U32 R4, RZ, RZ, 0x1 ;  /* 0x00000001ff047424 */ /* 0x000fd600078e00ff */
[----:B------:R-:W-:Y:S05]  /*00b0*/  @!P0 BRA `(.L_x_5) ;  /* 0x00000008007c8947 */ /* 0x000fea0003800000 */
[C---:B------:R-:W-:Y:S01]  /*00c0*/  VIADD R2, R0.reuse, 0xffffffff ;  /* 0xffffffff00027836 */ /* 0x040fe20000000000 */
[----:B------:R-:W-:Y:S01]  /*00d0*/  LOP3.LUT R18, R0, 0x7, RZ, 0xc0, !PT ;  /* 0x0000000700127812 */ /* 0x000fe200078ec0ff */
[----:B------:R-:W-:Y:S01]  /*00e0*/  IMAD.MOV.U32 R7, RZ, RZ, RZ ;  /* 0x000000ffff077224 */ /* 0x000fe200078e00ff */
[----:B------:R-:W-:Y:S01]  /*00f0*/  MOV R19, R3 ;  /* 0x0000000300137202 */ /* 0x000fe20000000f00 */
[----:B------:R-:W-:Y:S01]  /*0100*/  IMAD.MOV.U32 R4, RZ, RZ, 0x1 ;  /* 0x00000001ff047424 */ /* 0x000fe200078e00ff */
[----:B------:R-:W-:Y:S02]  /*0110*/  ISETP.GE.U32.AND P1, PT, R2, 0x7, PT ;  /* 0x000000070200780c */ /* 0x000fe40003f26070 */
[----:B------:R-:W-:-:S11]  /*0120*/  ISETP.NE.AND P0, PT, R18, RZ, PT ;  /* 0x000000ff1200720c */ /* 0x000fd60003f05270 */
[----:B------:R-:W-:Y:S05]  /*0130*/  @!P1 BRA `(.L_x_6) ;  /* 0x00000004003c9947 */ /* 0x000fea0003800000 */
[----:B------:R-:W1:Y:S01]  /*0140*/  LDC.64 R2, c[0x0][0x380] ;  /* 0x0000e000ff027b82 */ /* 0x000e620000000a00 */
[----:B------:R-:W-:Y:S01]  /*0150*/  LOP3.LUT R7, R0, 0xfffffff8, RZ, 0xc0, !PT ;  /* 0xfffffff800077812 */ /* 0x000fe200078ec0ff */
[----:B------:R-:W-:Y:S02]  /*0160*/  HFMA2 R4, -RZ, RZ, 0, 5.9604644775390625e-08 ;  /* 0x00000001ff047431 */ /* 0x000fe400000001ff */
[----:B------:R-:W-:Y:S01]  /*0170*/  IMAD.MOV.U32 R5, RZ, RZ, RZ ;  /* 0x000000ffff057224 */ /* 0x000fe200078e00ff */
[----:B------:R-:W-:-:S07]  /*0180*/  IADD3 R6, PT, PT, -R7, RZ, RZ ;  /* 0x000000ff07067210 */ /* 0x000fce0007ffe1ff */
.L_x_7:
[----:B------:R-:W-:-:S04]  /*0190*/  ISETP.NE.AND P1, PT, R19, R0, PT ;  /* 0x000000001300720c */ /* 0x000fc80003f25270 */
[----:B------:R-:W-:-:S05]  /*01a0*/  SEL R8, R19, RZ, P1 ;  /* 0x000000ff13087207 */ /* 0x000fca0000800000 */
[----:B------:R-:W-:-:S05]  /*01b0*/  VIADD R9, R8, 0x1 ;  /* 0x0000000108097836 */ /* 0x000fca0000000000 */
[----:B------:R-:W-:-:S04]  /*01c0*/  ISETP.NE.AND P1, PT, R9, R0, PT ;  /* 0x000000000900720c */ /* 0x000fc80003f25270 */
[----:B------:R-:W-:-:S04]  /*01d0*/  SEL R10, R9, RZ, P1 ;  /* 0x000000ff090a7207 */ /* 0x000fc80000800000 */
[----:B------:R-:W-:Y:S02]  /*01e0*/  IADD3 R9, PT, PT, R10, 0x1, RZ ;  /* 0x000000010a097810 */ /* 0x000fe40007ffe0ff */
[-C--:B------:R-:W-:Y:S02]  /*01f0*/  IADD3 R15, PT, PT, R5, R0.reuse, R10 ;  /* 0x00000000050f7210 */ /* 0x080fe40007ffe00a */
[----:B------:R-:W-:-:S04]  /*0200*/  ISETP.NE.AND P1, PT, R9, R0, PT ;  /* 0x000000000900720c */ /* 0x000fc80003f25270 */
[----:B------:R-:W-:-:S05]  /*0210*/  SEL R13, R9, RZ, P1 ;  /* 0x000000ff090d7207 */ /* 0x000fca0000800000 */
[----:B------:R-:W-:Y:S02]  /*0220*/  VIADD R9, R13, 0x1 ;  /* 0x000000010d097836 */ /* 0x000fe40000000000 */
[----:B------:R-:W-:-:S03]  /*0230*/  IMAD R12, R0, 0x2, R13 ;  /* 0x00000002000c7824 */ /* 0x000fc600078e020d */
[----:B------:R-:W-:-:S04]  /*0240*/  ISETP.NE.AND P1, PT, R9, R0, PT ;  /* 0x000000000900720c */ /* 0x000fc80003f25270 */
[----:B------:R-:W-:Y:S02]  /*0250*/  SEL R21, R9, RZ, P1 ;  /* 0x000000ff09157207 */ /* 0x000fe40000800000 */
[----:B------:R-:W-:Y:S01]  /*0260*/  IADD3 R9, PT, PT, R8, R5, RZ ;  /* 0x0000000508097210 */ /* 0x000fe20007ffe0ff */
[----:B-1----:R-:W-:Y:S01]  /*0270*/  IMAD.WIDE R14, R15, 0x4, R2 ;  /* 0x000000040f0e7825 */ /* 0x002fe200078e0202 */
[----:B------:R-:W-:-:S03]  /*0280*/  IADD3 R11, PT, PT, R21, 0x1, RZ ;  /* 0x00000001150b7810 */ /* 0x000fc60007ffe0ff */
[----:B------:R-:W-:Y:S01]  /*0290*/  IMAD.WIDE R8, R9, 0x4, R2 ;  /* 0x0000000409087825 */ /* 0x000fe200078e0202 */
[----:B------:R-:W-:-:S04]  /*02a0*/  ISETP.NE.AND P1, PT, R11, R0, PT ;  /* 0x000000000b00720c */ /* 0x000fc80003f25270 */
[----:B0-----:R0:W2:Y:S01]  /*02b0*/  LDG.E R13, desc[UR4][R8.64] ;  /* 0x00000004080d7981 */ /* 0x0010a2000c1e1900 */
[----:B------:R-:W-:Y:S01]  /*02c0*/  IMAD.IADD R17, R12, 0x1, R5 ;  /* 0x000000010c117824 */ /* 0x000fe200078e0205 */
[----:B------:R-:W-:Y:S01]  /*02d0*/  SEL R11, R11, RZ, P1 ;  /* 0x000000ff0b0b7207 */ /* 0x000fe20000800000 */
[----:B------:R-:W-:Y:S02]  /*02e0*/  BAR.SYNC.DEFER_BLOCKING 0x0 ;  /* 0x0000000000007b1d */ /* 0x000fe40000010000 */
[----:B------:R-:W-:-:S04]  /*02f0*/  IMAD.WIDE R16, R17, 0x4, R2 ;  /* 0x0000000411107825 */ /* 0x000fc800078e0202 */
[----:B------:R-:W-:Y:S02]  /*0300*/  IMAD R10, R0, 0x3, R21 ;  /* 0x00000003000a7824 */ /* 0x000fe400078e0215 */
[----:B------:R-:W-:Y:S01]  /*0310*/  VIADD R19, R11, 0x1 ;  /* 0x000000010b137836 */ /* 0x000fe20000000000 */
[----:B------:R1:W3:Y:S02]  /*0320*/  LDG.E R12, desc[UR4][R14.64] ;  /* 0x000000040e0c7981 */ /* 0x0002e4000c1e1900 */
[----:B------:R-:W-:Y:S01]  /*0330*/  IADD3 R21, PT, PT, R10, R5, RZ ;  /* 0x000000050a157210 */ /* 0x000fe20007ffe0ff */
[----:B------:R-:W-:Y:S01]  /*0340*/  BAR.SYNC.DEFER_BLOCKING 0x0 ;  /* 0x0000000000007b1d */ /* 0x000fe20000010000 */
[----:B------:R-:W-:-:S03]  /*0350*/  ISETP.NE.AND P1, PT, R19, R0, PT ;  /* 0x000000001300720c */ /* 0x000fc60003f25270 */
[----:B------:R-:W-:Y:S01]  /*0360*/  IMAD.WIDE R20, R21, 0x4, R2 ;  /* 0x0000000415147825 */ /* 0x000fe200078e0202 */
[----:B------:R-:W-:Y:S01]  /*0370*/  SEL R19, R19, RZ, P1 ;  /* 0x000000ff13137207 */ /* 0x000fe20000800000 */
[----:B------:R-:W4:Y:S02]  /*0380*/  LDG.E R16, desc[UR4][R16.64] ;  /* 0x0000000410107981 */ /* 0x000f24000c1e1900 */
[----:B------:R-:W-:Y:S01]  /*0390*/  BAR.SYNC.DEFER_BLOCKING 0x0 ;  /* 0x0000000000007b1d */ /* 0x000fe20000010000 */
[----:B------:R-:W-:Y:S02]  /*03a0*/  IADD3 R23, PT, PT, R19, 0x1, RZ ;  /* 0x0000000113177810 */ /* 0x000fe40007ffe0ff */
[----:B0-----:R-:W-:Y:S02]  /*03b0*/  LEA R8, R0, R11, 0x2 ;  /* 0x0000000b00087211 */ /* 0x001fe400078e10ff */
[----:B------:R-:W-:-:S04]  /*03c0*/  ISETP.NE.AND P1, PT, R23, R0, PT ;  /* 0x000000001700720c */ /* 0x000fc80003f25270 */
[----:B------:R-:W-:Y:S01]  /*03d0*/  SEL R25, R23, RZ, P1 ;  /* 0x000000ff17197207 */ /* 0x000fe20000800000 */
[----:B------:R-:W5:Y:S01]  /*03e0*/  LDG.E R20, desc[UR4][R20.64] ;  /* 0x0000000414147981 */ /* 0x000f62000c1e1900 */
[----:B------:R-:W-:-:S04]  /*03f0*/  IMAD.IADD R23, R8, 0x1, R5 ;  /* 0x0000000108177824 */ /* 0x000fc800078e0205 */
[----:B------:R-:W-:Y:S01]  /*0400*/  IMAD.WIDE R22, R23, 0x4, R2 ;  /* 0x0000000417167825 */ /* 0x000fe200078e0202 */
[----:B------:R-:W-:Y:S03]  /*0410*/  BAR.SYNC.DEFER_BLOCKING 0x0 ;  /* 0x0000000000007b1d */ /* 0x000fe60000010000 */
[----:B------:R-:W-:Y:S02]  /*0420*/  VIADD R9, R25, 0x1 ;  /* 0x0000000119097836 */ /* 0x000fe40000000000 */
[----:B------:R-:W-:-:S03]  /*0430*/  IMAD R10, R0, 0x5, R19 ;  /* 0x00000005000a7824 */ /* 0x000fc600078e0213 */
[C---:B------:R-:W-:Y:S01]  /*0440*/  ISETP.NE.AND P1, PT, R9.reuse, R0, PT ;  /* 0x000000000900720c */ /* 0x040fe20003f25270 */
[----:B------:R-:W-:Y:S01]  /*0450*/  IMAD R8, R0, 0x6, R25 ;  /* 0x0000000600087824 */ /* 0x000fe200078e0219 */
[----:B------:R-:W5:Y:S02]  /*0460*/  LDG.E R22, desc[UR4][R22.64] ;  /* 0x0000000416167981 */ /* 0x000f64000c1e1900 */
[----:B------:R-:W-:Y:S02]  /*0470*/  SEL R19, R9, RZ, P1 ;  /* 0x000000ff09137207 */ /* 0x000fe40000800000 */
[----:B------:R-:W-:Y:S01]  /*0480*/  IADD3 R9, PT, PT, R10, R5, RZ ;  /* 0x000000050a097210 */ /* 0x000fe20007ffe0ff */
[----:B------:R-:W-:-:S04]  /*0490*/  IMAD.IADD R11, R8, 0x1, R5 ;  /* 0x00000001080b7824 */ /* 0x000fc800078e0205 */
[----:B------:R-:W-:Y:S01]  /*04a0*/  IMAD.WIDE R8, R9, 0x4, R2 ;  /* 0x0000000409087825 */ /* 0x000fe200078e0202 */
[----:B------:R-:W-:Y:S03]  /*04b0*/  BAR.SYNC.DEFER_BLOCKING 0x0 ;  /* 0x0000000000007b1d */ /* 0x000fe60000010000 */
[----:B------:R-:W-:-:S03]  /*04c0*/  IMAD R10, R0, 0x7, R19 ;  /* 0x00000007000a7824 */ /* 0x000fc600078e0213 */
[----:B------:R-:W5:Y:S02]  /*04d0*/  LDG.E R8, desc[UR4][R8.64] ;  /* 0x0000000408087981 */ /* 0x000f64000c1e1900 */
[----:B-1----:R-:W-:Y:S01]  /*04e0*/  IADD3 R15, PT, PT, R10, R5, RZ ;  /* 0x000000050a0f7210 */ /* 0x002fe20007ffe0ff */
[--C-:B------:R-:W-:Y:S01]  /*04f0*/  IMAD.WIDE R10, R11, 0x4, R2.reuse ;  /* 0x000000040b0a7825 */ /* 0x100fe200078e0202 */
[----:B------:R-:W-:Y:S03]  /*0500*/  BAR.SYNC.DEFER_BLOCKING 0x0 ;  /* 0x0000000000007b1d */ /* 0x000fe60000010000 */
[----:B------:R-:W-:-:S03]  /*0510*/  IMAD.WIDE R14, R15, 0x4, R2 ;  /* 0x000000040f0e7825 */ /* 0x000fc600078e0202 */
[----:B------:R-:W5:Y:S02]  /*0520*/  LDG.E R11, desc[UR4][R10.64] ;  /* 0x000000040a0b7981 */ /* 0x000f64000c1e1900 */
[----:B------:R-:W-:Y:S06]  /*0530*/  BAR.SYNC.DEFER_BLOCKING 0x0 ;  /* 0x0000000000007b1d */ /* 0x000fec0000010000 */
[----:B------:R-:W5:Y:S01]  /*0540*/  LDG.E R15, desc[UR4][R14.64] ;  /* 0x000000040e0f7981 */ /* 0x000f62000c1e1900 */
[----:B------:R-:W-:Y:S01]  /*0550*/  VIADD R6, R6, 0x8 ;  /* 0x0000000806067836 */ /* 0x000fe20000000000 */
[----:B------:R-:W-:Y:S04]  /*0560*/  BAR.SYNC.DEFER_BLOCKING 0x0 ;  /* 0x0000000000007b1d */ /* 0x000fe80000010000 */
[----:B------:R-:W-:Y:S01]  /*0570*/  ISETP.NE.AND P1, PT, R6, RZ, PT ;  /* 0x000000ff0600720c */ /* 0x000fe20003f25270 */
[----:B------:R-:W-:Y:S01]  /*0580*/  IMAD R5, R0, 0x8, R5 ;  /* 0x0000000800057824 */ /* 0x000fe200078e0205 */
[----:B------:R-:W-:Y:S01]  /*0590*/  IADD3 R19, PT, PT, R19, 0x1, RZ ;  /* 0x0000000113137810 */ /* 0x000fe20007ffe0ff */
[----:B--2---:R-:W-:-:S04]  /*05a0*/  IMAD R13, R13, R4, RZ ;  /* 0x000000040d0d7224 */ /* 0x004fc800078e02ff */
[----:B---3--:R-:W-:-:S04]  /*05b0*/  IMAD R13, R13, R12, RZ ;  /* 0x0000000c0d0d7224 */ /* 0x008fc800078e02ff */
[----:B----4-:R-:W-:-:S04]  /*05c0*/  IMAD R13, R13, R16, RZ ;  /* 0x000000100d0d7224 */ /* 0x010fc800078e02ff */
[----:B-----5:R-:W-:-:S04]  /*05d0*/  IMAD R13, R13, R20, RZ ;  /* 0x000000140d0d7224 */ /* 0x020fc800078e02ff */
[----:B------:R-:W-:-:S04]  /*05e0*/  IMAD R13, R13, R22, RZ ;  /* 0x000000160d0d7224 */ /* 0x000fc800078e02ff */
[----:B------:R-:W-:-:S04]  /*05f0*/  IMAD R8, R13, R8, RZ ;  /* 0x000000080d087224 */ /* 0x000fc800078e02ff */
[----:B------:R-:W-:-:S04]  /*0600*/  IMAD R8, R8, R11, RZ ;  /* 0x0000000b08087224 */ /* 0x000fc800078e02ff */
[----:B------:R-:W-:Y:S01]  /*0610*/  IMAD R4, R8, R15, RZ ;  /* 0x0000000f08047224 */ /* 0x000fe200078e02ff */
[----:B------:R-:W-:Y:S06]  /*0620*/  @P1 BRA `(.L_x_7) ;  /* 0xfffffff800d81947 */ /* 0x000fec000383ffff */
.L_x_6:
[----:B------:R-:W-:Y:S05]  /*0630*/  @!P0 BRA `(.L_x_5) ;  /* 0x00000004001c8947 */ /* 0x000fea0003800000 */
[----:B------:R-:W-:Y:S02]  /*0640*/  ISETP.GE.U32.AND P1, PT, R18, 0x4, PT ;  /* 0x000000041200780c */ /* 0x000fe40003f26070 */
[----:B------:R-:W-:-:S04]  /*0650*/  LOP3.LUT R14, R0, 0x3, RZ, 0xc0, !PT ;  /* 0x00000003000e7812 */ /* 0x000fc800078ec0ff */
[----:B------:R-:W-:-:S07]  /*0660*/  ISETP.NE.AND P0, PT, R14, RZ, PT ;  /* 0x000000ff0e00720c */ /* 0x000fce0003f05270 */
[----:B------:R-:W-:Y:S06]  /*0670*/  @!P1 BRA `(.L_x_8) ;  /* 0x0000000000909947 */ /* 0x000fec0003800000 */
[-C--:B------:R-:W-:Y:S01]  /*0680*/  ISETP.NE.AND P1, PT, R19, R0.reuse, PT ;  /* 0x000000001300720c */ /* 0x080fe20003f25270 */
[----:B------:R-:W1:Y:S01]  /*0690*/  LDC.64 R2, c[0x0][0x380] ;  /* 0x0000e000ff027b82 */ /* 0x000e620000000a00 */
[----:B------:R-:W-:Y:S02]  /*06a0*/  IMAD R6, R7, R0, R0 ;  /* 0x0000000007067224 */ /* 0x000fe400078e0200 */
[----:B------:R-:W-:-:S04]  /*06b0*/  SEL R19, R19, RZ, P1 ;  /* 0x000000ff13137207 */ /* 0x000fc80000800000 */
[----:B------:R-:W-:-:S04]  /*06c0*/  IADD3 R5, PT, PT, R19, 0x1, RZ ;  /* 0x0000000113057810 */ /* 0x000fc80007ffe0ff */
[----:B------:R-:W-:-:S04]  /*06d0*/  ISETP.NE.AND P1, PT, R5, R0, PT ;  /* 0x000000000500720c */ /* 0x000fc80003f25270 */
[----:B------:R-:W-:-:S05]  /*06e0*/  SEL R5, R5, RZ, P1 ;  /* 0x000000ff05057207 */ /* 0x000fca0000800000 */
[C---:B------:R-:W-:Y:S02]  /*06f0*/  VIADD R9, R5.reuse, 0x1 ;  /* 0x0000000105097836 */ /* 0x040fe40000000000 */
[----:B------:R-:W-:Y:S01]  /*0700*/  IMAD.IADD R11, R5, 0x1, R6 ;  /* 0x00000001050b7824 */ /* 0x000fe200078e0206 */
[-C--:B------:R-:W-:Y:S02]  /*0710*/  IADD3 R5, PT, PT, R6, R0.reuse, RZ ;  /* 0x0000000006057210 */ /* 0x080fe40007ffe0ff */
[----:B------:R-:W-:-:S04]  /*0720*/  ISETP.NE.AND P1, PT, R9, R0, PT ;  /* 0x000000000900720c */ /* 0x000fc80003f25270 */
[----:B------:R-:W-:Y:S01]  /*0730*/  SEL R10, R9, RZ, P1 ;  /* 0x000000ff090a7207 */ /* 0x000fe20000800000 */
[----:B------:R-:W-:-:S03]  /*0740*/  IMAD R9, R7, R0, R19 ;  /* 0x0000000007097224 */ /* 0x000fc600078e0213 */
[----:B------:R-:W-:Y:S01]  /*0750*/  IADD3 R15, PT, PT, R10, 0x1, RZ ;  /* 0x000000010a0f7810 */ /* 0x000fe20007ffe0ff */
[----:B-1----:R-:W-:-:S03]  /*0760*/  IMAD.WIDE R8, R9, 0x4, R2 ;  /* 0x0000000409087825 */ /* 0x002fc600078e0202 */
[----:B------:R-:W-:Y:S01]  /*0770*/  ISETP.NE.AND P1, PT, R15, R0, PT ;  /* 0x000000000f00720c */ /* 0x000fe20003f25270 */
[----:B------:R-:W-:Y:S02]  /*0780*/  IMAD.IADD R13, R10, 0x1, R5 ;  /* 0x000000010a0d7824 */ /* 0x000fe400078e0205 */
[----:B0-----:R-:W2:Y:S01]  /*0790*/  LDG.E R9, desc[UR4][R8.64] ;  /* 0x0000000408097981 */ /* 0x001ea2000c1e1900 */
[--C-:B------:R-:W-:Y:S01]  /*07a0*/  IMAD.WIDE R10, R11, 0x4, R2.reuse ;  /* 0x000000040b0a7825 */ /* 0x100fe200078e0202 */
[----:B------:R-:W-:Y:S01]  /*07b0*/  SEL R15, R15, RZ, P1 ;  /* 0x000000ff0f0f7207 */ /* 0x000fe20000800000 */
[----:B------:R-:W-:Y:S02]  /*07c0*/  BAR.SYNC.DEFER_BLOCKING 0x0 ;  /* 0x0000000000007b1d */ /* 0x000fe40000010000 */
[----:B------:R-:W-:-:S04]  /*07d0*/  IMAD.WIDE R12, R13, 0x4, R2 ;  /* 0x000000040d0c7825 */ /* 0x000fc800078e0202 */
[----:B------:R-:W3:Y:S02]  /*07e0*/  LDG.E R10, desc[UR4][R10.64] ;  /* 0x000000040a0a7981 */ /* 0x000ee4000c1e1900 */
[----:B------:R-:W-:Y:S01]  /*07f0*/  BAR.SYNC.DEFER_BLOCKING 0x0 ;  /* 0x0000000000007b1d */ /* 0x000fe20000010000 */
[----:B------:R-:W-:-:S05]  /*0800*/  IADD3 R5, PT, PT, R15, R0, R5 ;  /* 0x000000000f057210 */ /* 0x000fca0007ffe005 */
[----:B------:R-:W4:Y:S01]  /*0810*/  LDG.E R12, desc[UR4][R12.64] ;  /* 0x000000040c0c7981 */ /* 0x000f22000c1e1900 */
[----:B------:R-:W-:Y:S01]  /*0820*/  IMAD.WIDE R2, R5, 0x4, R2 ;  /* 0x0000000405027825 */ /* 0x000fe200078e0202 */
[----:B------:R-:W-:Y:S06]  /*0830*/  BAR.SYNC.DEFER_BLOCKING 0x0 ;  /* 0x0000000000007b1d */ /* 0x000fec0000010000 */
[----:B------:R-:W5:Y:S01]  /*0840*/  LDG.E R2, desc[UR4][R2.64] ;  /* 0x0000000402027981 */ /* 0x000f62000c1e1900 */
[----:B------:R-:W-:Y:S01]  /*0850*/  IADD3 R7, PT, PT, R7, 0x4, RZ ;  /* 0x0000000407077810 */ /* 0x000fe20007ffe0ff */
[----:B------:R-:W-:Y:S01]  /*0860*/  VIADD R19, R15, 0x1 ;  /* 0x000000010f137836 */ /* 0x000fe20000000000 */
[----:B------:R-:W-:Y:S01]  /*0870*/  BAR.SYNC.DEFER_BLOCKING 0x0 ;  /* 0x0000000000007b1d */ /* 0x000fe20000010000 */
[----:B--2---:R-:W-:-:S04]  /*0880*/  IMAD R9, R4, R9, RZ ;  /* 0x0000000904097224 */ /* 0x004fc800078e02ff */
[----:B---3--:R-:W-:-:S04]  /*0890*/  IMAD R9, R9, R10, RZ ;  /* 0x0000000a09097224 */ /* 0x008fc800078e02ff */
[----:B----4-:R-:W-:-:S04]  /*08a0*/  IMAD R9, R9, R12, RZ ;  /* 0x0000000c09097224 */ /* 0x010fc800078e02ff */
[----:B-----5:R-:W-:-:S07]  /*08b0*/  IMAD R4, R9, R2, RZ ;  /* 0x0000000209047224 */ /* 0x020fce00078e02ff */
.L_x_8:
[----:B------:R-:W-:Y:S05]  /*08c0*/  @!P0 BRA `(.L_x_5) ;  /* 0x0000000000788947 */ /* 0x000fea0003800000 */
[----:B------:R-:W-:Y:S02]  /*08d0*/  ISETP.NE.AND P0, PT, R14, 0x1, PT ;  /* 0x000000010e00780c */ /* 0x000fe40003f05270 */
[----:B------:R-:W-:-:S04]  /*08e0*/  LOP3.LUT R5, R0, 0x1, RZ, 0xc0, !PT ;  /* 0x0000000100057812 */ /* 0x000fc800078ec0ff */
[----:B------:R-:W-:-:S07]  /*08f0*/  ISETP.NE.U32.AND P1, PT, R5, 0x1, PT ;  /* 0x000000010500780c */ /* 0x000fce0003f25070 */
[----:B------:R-:W1:Y:S01]  /*0900*/  @P0 LDC.64 R2, c[0x0][0x380] ;  /* 0x0000e000ff020b82 */ /* 0x000e620000000a00 */
[----:B------:R-:W-:-:S04]  /*0910*/  @P0 ISETP.NE.AND P2, PT, R19, R0, PT ;  /* 0x000000001300020c */ /* 0x000fc80003f45270 */
[----:B------:R-:W-:Y:S01]  /*0920*/  @P0 SEL R5, R19, RZ, P2 ;  /* 0x000000ff13050207 */ /* 0x000fe20001000000 */
[-C--:B------:R-:W-:Y:S02]  /*0930*/  @P0 IMAD R6, R7, R0.reuse, R0 ;  /* 0x0000000007060224 */ /* 0x080fe400078e0200 */
[----:B------:R-:W2:Y:S01]  /*0940*/  @!P1 LDC.64 R8, c[0x0][0x380] ;  /* 0x0000e000ff089b82 */ /* 0x000ea20000000a00 */
[----:B------:R-:W-:Y:S01]  /*0950*/  @P0 IADD3 R13, PT, PT, R5, 0x1, RZ ;  /* 0x00000001050d0810 */ /* 0x000fe20007ffe0ff */
[----:B------:R-:W-:-:S03]  /*0960*/  @P0 IMAD R11, R7, R0, R5 ;  /* 0x00000000070b0224 */ /* 0x000fc600078e0205 */
[----:B------:R-:W-:-:S04]  /*0970*/  @P0 ISETP.NE.AND P2, PT, R13, R0, PT ;  /* 0x000000000d00020c */ /* 0x000fc80003f45270 */
[----:B------:R-:W-:Y:S01]  /*0980*/  @P0 SEL R13, R13, RZ, P2 ;  /* 0x000000ff0d0d0207 */ /* 0x000fe20001000000 */
[----:B-1----:R-:W-:-:S06]  /*0990*/  @P0 IMAD.WIDE R10, R11, 0x4, R2 ;  /* 0x000000040b0a0825 */ /* 0x002fcc00078e0202 */
[----:B0-----:R-:W3:Y:S01]  /*09a0*/  @P0 LDG.E R11, desc[UR4][R10.64] ;  /* 0x000000040a0b0981 */ /* 0x001ee2000c1e1900 */
[----:B------:R-:W-:Y:S01]  /*09b0*/  @P0 VIADD R19, R13, 0x1 ;  /* 0x000000010d130836 */ /* 0x000fe20000000000 */
[----:B------:R-:W-:Y:S01]  /*09c0*/  @P0 IADD3 R7, PT, PT, R7, 0x2, RZ ;  /* 0x0000000207070810 */ /* 0x000fe20007ffe0ff */
[----:B------:R-:W-:Y:S01]  /*09d0*/  @P0 IMAD.IADD R13, R13, 0x1, R6 ;  /* 0x000000010d0d0824 */ /* 0x000fe200078e0206 */
[----:B------:R-:W-:Y:S02]  /*09e0*/  @P0 BAR.SYNC.DEFER_BLOCKING 0x0 ;  /* 0x0000000000000b1d */ /* 0x000fe40000010000 */
[----:B------:R-:W-:Y:S01]  /*09f0*/  @!P1 ISETP.NE.AND P2, PT, R19, R0, PT ;  /* 0x000000001300920c */ /* 0x000fe20003f45270 */
[----:B------:R-:W-:-:S03]  /*0a00*/  @P0 IMAD.WIDE R2, R13, 0x4, R2 ;  /* 0x000000040d020825 */ /* 0x000fc600078e0202 */
[----:B------:R-:W-:-:S05]  /*0a10*/  @!P1 SEL R19, R19, RZ, P2 ;  /* 0x000000ff13139207 */ /* 0x000fca0001000000 */
        /* <DEDUP_REMOVED lines=9> */
.L_x_5:
[----:B------:R-:W0:Y:S02]  /*0ab0*/  LDC.64 R2, c[0x0][0x390] ;  /* 0x0000e400ff027b82 */ /* 0x000e240000000a00 */
[----:B0-----:R-:W2:Y:S02]  /*0ac0*/  LDG.E R5, desc[UR4][R2.64] ;  /* 0x0000000402057981 */ /* 0x001ea4000c1e1900 */
[----:B--2---:R-:W-:-:S05]  /*0ad0*/  IADD3 R5, PT, PT, R5, R4, RZ ;  /* 0x0000000405057210 */ /* 0x004fca0007ffe0ff */
[----:B------:R-:W-:Y:S01]  /*0ae0*/  STG.E desc[UR4][R2.64], R5 ;  /* 0x0000000502007986 */ /* 0x000fe2000c101904 */
[----:B------:R-:W-:Y:S05]  /*0af0*/  EXIT ;  /* 0x000000000000794d */ /* 0x000fea0003800000 */
.L_x_9:
        /* <DEDUP_REMOVED lines=16> */
.L_x_11:


//--------------------- .nv.shared.reserved.0     --------------------------
	.section	.nv.shared.reserved.0,"aw",@nobits
	.weak		__nv_reservedSMEM_offset_0_alias
	.size		__nv_reservedSMEM_offset_0_alias, 0, 64
	.other		__nv_reservedSMEM_offset_0_alias,@"STO_CUDA_RESERVED_SHARED STV_DEFAULT"
__nv_reservedSMEM_offset_0_alias:
	.zero		0
	.zero		64


//--------------------- .nv.constant0._Z7Det2_CUPiiiRi --------------------------
	.section	.nv.constant0._Z7Det2_CUPiiiRi,"a",@progbits
	.sectionflags	@""
	.align	4
.nv.constant0._Z7Det2_CUPiiiRi:
	.zero		920


//--------------------- .nv.constant0._Z7Det1_CUPiiiRi --------------------------
	.section	.nv.constant0._Z7Det1_CUPiiiRi,"a",@progbits
	.sectionflags	@""
	.align	4
.nv.constant0._Z7Det1_CUPiiiRi:
	.zero		920


//--------------------- SYMBOLS --------------------------

	.type		.nv.reservedSmem.offset0,@object
	.size		.nv.reservedSmem.offset0,0x4
